//
// Generated by NVIDIA NVVM Compiler
//
// Compiler Build ID: CL-36424714
// Cuda compilation tools, release 13.0, V13.0.88
// Based on NVVM 20.0.0
//

.version 9.0
.target sm_100
.address_size 64

	// .globl	_Z15calculate_forceiP4bodyPA3_d
.extern .func  (.param .b32 func_retval0) vprintf
(
	.param .b64 vprintf_param_0,
	.param .b64 vprintf_param_1
)
;
.func  (.param .b64 func_retval0) __internal_accurate_pow
(
	.param .b64 __internal_accurate_pow_param_0
)
;
.global .align 1 .b8 $str[121] = {84, 104, 101, 32, 105, 110, 105, 116, 105, 97, 108, 32, 112, 111, 115, 105, 116, 105, 111, 110, 32, 111, 102, 32, 116, 119, 111, 32, 111, 98, 106, 101, 99, 116, 115, 32, 97, 114, 101, 32, 115, 97, 109, 101, 44, 32, 40, 67, 79, 76, 76, 73, 83, 73, 79, 78, 41, 32, 85, 78, 68, 69, 70, 73, 78, 69, 68, 32, 66, 69, 72, 65, 86, 73, 79, 82, 46, 10, 84, 104, 101, 32, 99, 97, 108, 99, 117, 108, 97, 116, 105, 111, 110, 32, 114, 101, 115, 117, 108, 116, 32, 105, 110, 32, 105, 110, 118, 97, 108, 105, 100, 32, 118, 97, 108, 117, 101, 115, 32, 10};
.global .align 1 .b8 $str$1[9] = {66, 111, 100, 121, 32, 37, 100, 10};
.global .align 1 .b8 $str$2[12] = {77, 97, 115, 115, 58, 32, 37, 108, 102, 32, 10};
.global .align 1 .b8 $str$3[11] = {80, 111, 115, 105, 116, 105, 111, 110, 58, 10};
.global .align 1 .b8 $str$4[6] = {37, 108, 102, 44, 32};
.global .align 1 .b8 $str$5[2] = {10};
.global .align 1 .b8 $str$6[11] = {86, 101, 108, 111, 99, 105, 116, 121, 58, 10};
.global .align 1 .b8 $str$7[12] = {78, 101, 116, 32, 70, 111, 114, 99, 101, 58, 10};

.visible .entry _Z15calculate_forceiP4bodyPA3_d(
	.param .u32 _Z15calculate_forceiP4bodyPA3_d_param_0,
	.param .u64 .ptr .align 1 _Z15calculate_forceiP4bodyPA3_d_param_1,
	.param .u64 .ptr .align 1 _Z15calculate_forceiP4bodyPA3_d_param_2
)
{
	.reg .pred 	%p<59>;
	.reg .b32 	%r<72>;
	.reg .b64 	%rd<18>;
	.reg .b64 	%fd<93>;

	ld.param.u32 	%r7, [_Z15calculate_forceiP4bodyPA3_d_param_0];
	ld.param.u64 	%rd4, [_Z15calculate_forceiP4bodyPA3_d_param_1];
	ld.param.u64 	%rd5, [_Z15calculate_forceiP4bodyPA3_d_param_2];
	cvta.to.global.u64 	%rd1, %rd5;
	mov.u32 	%r8, %tid.x;
	cvt.u64.u32 	%rd2, %r8;
	mov.u32 	%r9, %tid.y;
	cvt.u64.u32 	%rd3, %r9;
	setp.ne.s32 	%p1, %r8, %r9;
	@%p1 bra 	$L__BB0_2;
	cvt.s64.s32 	%rd14, %r7;
	mad.lo.s64 	%rd15, %rd14, %rd2, %rd2;
	mad.lo.s64 	%rd16, %rd15, 24, %rd1;
	mov.b64 	%rd17, 0;
	st.global.u64 	[%rd16], %rd17;
	st.global.u64 	[%rd16+8], %rd17;
	st.global.u64 	[%rd16+16], %rd17;
	bra.uni 	$L__BB0_33;
$L__BB0_2:
	cvta.to.global.u64 	%rd6, %rd4;
	mad.lo.s64 	%rd7, %rd2, 80, %rd6;
	ld.global.f64 	%fd1, [%rd7];
	ld.global.f64 	%fd2, [%rd7+8];
	ld.global.f64 	%fd44, [%rd7+16];
	ld.global.f64 	%fd45, [%rd7+24];
	mad.lo.s64 	%rd8, %rd3, 80, %rd6;
	ld.global.f64 	%fd5, [%rd8];
	ld.global.f64 	%fd6, [%rd8+8];
	ld.global.f64 	%fd46, [%rd8+16];
	ld.global.f64 	%fd47, [%rd8+24];
	setp.neu.f64 	%p2, %fd2, %fd6;
	setp.neu.f64 	%p3, %fd44, %fd46;
	or.pred  	%p4, %p2, %p3;
	setp.neu.f64 	%p5, %fd45, %fd47;
	or.pred  	%p6, %p4, %p5;
	@%p6 bra 	$L__BB0_4;
	mov.u64 	%rd9, $str;
	cvta.global.u64 	%rd10, %rd9;
	{ // callseq 0, 0
	.param .b64 param0;
	st.param.b64 	[param0], %rd10;
	.param .b64 param1;
	st.param.b64 	[param1], 0;
	.param .b32 retval0;
	call.uni (retval0), 
	vprintf, 
	(
	param0, 
	param1
	);
	ld.param.b32 	%r10, [retval0];
	} // callseq 0
$L__BB0_4:
	sub.f64 	%fd9, %fd6, %fd2;
	sub.f64 	%fd10, %fd46, %fd44;
	sub.f64 	%fd11, %fd47, %fd45;
	{
	.reg .b32 %temp; 
	mov.b64 	{%temp, %r1}, %fd9;
	}
	mov.f64 	%fd48, 0d4000000000000000;
	{
	.reg .b32 %temp; 
	mov.b64 	{%temp, %r12}, %fd48;
	}
	and.b32  	%r3, %r12, 2146435072;
	setp.eq.s32 	%p7, %r3, 1062207488;
	abs.f64 	%fd12, %fd9;
	{ // callseq 1, 0
	.param .b64 param0;
	st.param.f64 	[param0], %fd12;
	.param .b64 retval0;
	call.uni (retval0), 
	__internal_accurate_pow, 
	(
	param0
	);
	ld.param.f64 	%fd49, [retval0];
	} // callseq 1
	setp.lt.s32 	%p8, %r1, 0;
	neg.f64 	%fd51, %fd49;
	selp.f64 	%fd52, %fd51, %fd49, %p7;
	selp.f64 	%fd86, %fd52, %fd49, %p8;
	setp.neu.f64 	%p9, %fd9, 0d0000000000000000;
	@%p9 bra 	$L__BB0_6;
	selp.b32 	%r13, %r1, 0, %p7;
	setp.lt.s32 	%p11, %r12, 0;
	or.b32  	%r14, %r13, 2146435072;
	selp.b32 	%r15, %r14, %r13, %p11;
	mov.b32 	%r16, 0;
	mov.b64 	%fd86, {%r16, %r15};
$L__BB0_6:
	add.f64 	%fd53, %fd9, 0d4000000000000000;
	{
	.reg .b32 %temp; 
	mov.b64 	{%temp, %r17}, %fd53;
	}
	and.b32  	%r18, %r17, 2146435072;
	setp.ne.s32 	%p12, %r18, 2146435072;
	@%p12 bra 	$L__BB0_11;
	setp.num.f64 	%p13, %fd9, %fd9;
	@%p13 bra 	$L__BB0_9;
	mov.f64 	%fd54, 0d4000000000000000;
	add.rn.f64 	%fd86, %fd9, %fd54;
	bra.uni 	$L__BB0_11;
$L__BB0_9:
	setp.neu.f64 	%p14, %fd12, 0d7FF0000000000000;
	@%p14 bra 	$L__BB0_11;
	setp.lt.s32 	%p15, %r1, 0;
	setp.eq.s32 	%p16, %r3, 1062207488;
	setp.lt.s32 	%p17, %r12, 0;
	selp.b32 	%r20, 0, 2146435072, %p17;
	and.b32  	%r21, %r12, 2147483647;
	setp.ne.s32 	%p18, %r21, 1071644672;
	or.b32  	%r22, %r20, -2147483648;
	selp.b32 	%r23, %r22, %r20, %p18;
	selp.b32 	%r24, %r23, %r20, %p16;
	selp.b32 	%r25, %r24, %r20, %p15;
	mov.b32 	%r26, 0;
	mov.b64 	%fd86, {%r26, %r25};
$L__BB0_11:
	setp.eq.s32 	%p19, %r3, 1062207488;
	{
	.reg .b32 %temp; 
	mov.b64 	{%temp, %r4}, %fd10;
	}
	abs.f64 	%fd19, %fd10;
	{ // callseq 2, 0
	.param .b64 param0;
	st.param.f64 	[param0], %fd19;
	.param .b64 retval0;
	call.uni (retval0), 
	__internal_accurate_pow, 
	(
	param0
	);
	ld.param.f64 	%fd55, [retval0];
	} // callseq 2
	setp.lt.s32 	%p20, %r4, 0;
	neg.f64 	%fd57, %fd55;
	selp.f64 	%fd58, %fd57, %fd55, %p19;
	selp.f64 	%fd88, %fd58, %fd55, %p20;
	setp.neu.f64 	%p21, %fd10, 0d0000000000000000;
	@%p21 bra 	$L__BB0_13;
	selp.b32 	%r28, %r4, 0, %p19;
	setp.lt.s32 	%p23, %r12, 0;
	or.b32  	%r29, %r28, 2146435072;
	selp.b32 	%r30, %r29, %r28, %p23;
	mov.b32 	%r31, 0;
	mov.b64 	%fd88, {%r31, %r30};
$L__BB0_13:
	add.f64 	%fd59, %fd10, 0d4000000000000000;
	{
	.reg .b32 %temp; 
	mov.b64 	{%temp, %r32}, %fd59;
	}
	and.b32  	%r33, %r32, 2146435072;
	setp.ne.s32 	%p24, %r33, 2146435072;
	@%p24 bra 	$L__BB0_18;
	setp.num.f64 	%p25, %fd10, %fd10;
	@%p25 bra 	$L__BB0_16;
	mov.f64 	%fd60, 0d4000000000000000;
	add.rn.f64 	%fd88, %fd10, %fd60;
	bra.uni 	$L__BB0_18;
$L__BB0_16:
	setp.neu.f64 	%p26, %fd19, 0d7FF0000000000000;
	@%p26 bra 	$L__BB0_18;
	setp.lt.s32 	%p27, %r4, 0;
	setp.eq.s32 	%p28, %r3, 1062207488;
	setp.lt.s32 	%p29, %r12, 0;
	selp.b32 	%r35, 0, 2146435072, %p29;
	and.b32  	%r36, %r12, 2147483647;
	setp.ne.s32 	%p30, %r36, 1071644672;
	or.b32  	%r37, %r35, -2147483648;
	selp.b32 	%r38, %r37, %r35, %p30;
	selp.b32 	%r39, %r38, %r35, %p28;
	selp.b32 	%r40, %r39, %r35, %p27;
	mov.b32 	%r41, 0;
	mov.b64 	%fd88, {%r41, %r40};
$L__BB0_18:
	setp.eq.s32 	%p31, %r3, 1062207488;
	setp.eq.f64 	%p32, %fd10, 0d3FF0000000000000;
	selp.f64 	%fd61, 0d3FF0000000000000, %fd88, %p32;
	setp.eq.f64 	%p33, %fd9, 0d3FF0000000000000;
	selp.f64 	%fd62, 0d3FF0000000000000, %fd86, %p33;
	add.f64 	%fd26, %fd62, %fd61;
	{
	.reg .b32 %temp; 
	mov.b64 	{%temp, %r5}, %fd11;
	}
	abs.f64 	%fd27, %fd11;
	{ // callseq 3, 0
	.param .b64 param0;
	st.param.f64 	[param0], %fd27;
	.param .b64 retval0;
	call.uni (retval0), 
	__internal_accurate_pow, 
	(
	param0
	);
	ld.param.f64 	%fd63, [retval0];
	} // callseq 3
	setp.lt.s32 	%p34, %r5, 0;
	neg.f64 	%fd65, %fd63;
	selp.f64 	%fd66, %fd65, %fd63, %p31;
	selp.f64 	%fd90, %fd66, %fd63, %p34;
	setp.neu.f64 	%p35, %fd11, 0d0000000000000000;
	@%p35 bra 	$L__BB0_20;
	selp.b32 	%r43, %r5, 0, %p31;
	setp.lt.s32 	%p37, %r12, 0;
	or.b32  	%r44, %r43, 2146435072;
	selp.b32 	%r45, %r44, %r43, %p37;
	mov.b32 	%r46, 0;
	mov.b64 	%fd90, {%r46, %r45};
$L__BB0_20:
	add.f64 	%fd67, %fd11, 0d4000000000000000;
	{
	.reg .b32 %temp; 
	mov.b64 	{%temp, %r47}, %fd67;
	}
	and.b32  	%r48, %r47, 2146435072;
	setp.ne.s32 	%p38, %r48, 2146435072;
	@%p38 bra 	$L__BB0_25;
	setp.num.f64 	%p39, %fd11, %fd11;
	@%p39 bra 	$L__BB0_23;
	mov.f64 	%fd68, 0d4000000000000000;
	add.rn.f64 	%fd90, %fd11, %fd68;
	bra.uni 	$L__BB0_25;
$L__BB0_23:
	setp.neu.f64 	%p40, %fd27, 0d7FF0000000000000;
	@%p40 bra 	$L__BB0_25;
	setp.lt.s32 	%p41, %r5, 0;
	setp.eq.s32 	%p42, %r3, 1062207488;
	setp.lt.s32 	%p43, %r12, 0;
	selp.b32 	%r50, 0, 2146435072, %p43;
	and.b32  	%r51, %r12, 2147483647;
	setp.ne.s32 	%p44, %r51, 1071644672;
	or.b32  	%r52, %r50, -2147483648;
	selp.b32 	%r53, %r52, %r50, %p44;
	selp.b32 	%r54, %r53, %r50, %p42;
	selp.b32 	%r55, %r54, %r50, %p41;
	mov.b32 	%r56, 0;
	mov.b64 	%fd90, {%r56, %r55};
$L__BB0_25:
	setp.eq.s32 	%p45, %r3, 1062207488;
	setp.eq.f64 	%p46, %fd11, 0d3FF0000000000000;
	selp.f64 	%fd69, 0d3FF0000000000000, %fd90, %p46;
	add.f64 	%fd34, %fd26, %fd69;
	sqrt.rn.f64 	%fd35, %fd34;
	mul.f64 	%fd70, %fd1, 0d4024000000000000;
	mul.f64 	%fd36, %fd70, %fd5;
	{
	.reg .b32 %temp; 
	mov.b64 	{%temp, %r6}, %fd35;
	}
	abs.f64 	%fd37, %fd35;
	{ // callseq 4, 0
	.param .b64 param0;
	st.param.f64 	[param0], %fd37;
	.param .b64 retval0;
	call.uni (retval0), 
	__internal_accurate_pow, 
	(
	param0
	);
	ld.param.f64 	%fd71, [retval0];
	} // callseq 4
	setp.lt.s32 	%p47, %r6, 0;
	neg.f64 	%fd73, %fd71;
	selp.f64 	%fd74, %fd73, %fd71, %p45;
	selp.f64 	%fd92, %fd74, %fd71, %p47;
	setp.neu.f64 	%p48, %fd34, 0d0000000000000000;
	@%p48 bra 	$L__BB0_27;
	selp.b32 	%r58, %r6, 0, %p45;
	setp.lt.s32 	%p50, %r12, 0;
	or.b32  	%r59, %r58, 2146435072;
	selp.b32 	%r60, %r59, %r58, %p50;
	mov.b32 	%r61, 0;
	mov.b64 	%fd92, {%r61, %r60};
$L__BB0_27:
	add.f64 	%fd75, %fd35, 0d4000000000000000;
	{
	.reg .b32 %temp; 
	mov.b64 	{%temp, %r62}, %fd75;
	}
	and.b32  	%r63, %r62, 2146435072;
	setp.ne.s32 	%p51, %r63, 2146435072;
	@%p51 bra 	$L__BB0_32;
	setp.ge.f64 	%p52, %fd34, 0d0000000000000000;
	@%p52 bra 	$L__BB0_30;
	mov.f64 	%fd76, 0d4000000000000000;
	add.rn.f64 	%fd92, %fd35, %fd76;
	bra.uni 	$L__BB0_32;
$L__BB0_30:
	setp.neu.f64 	%p53, %fd37, 0d7FF0000000000000;
	@%p53 bra 	$L__BB0_32;
	setp.lt.s32 	%p54, %r6, 0;
	setp.eq.s32 	%p55, %r3, 1062207488;
	setp.lt.s32 	%p56, %r12, 0;
	selp.b32 	%r65, 0, 2146435072, %p56;
	and.b32  	%r66, %r12, 2147483647;
	setp.ne.s32 	%p57, %r66, 1071644672;
	or.b32  	%r67, %r65, -2147483648;
	selp.b32 	%r68, %r67, %r65, %p57;
	selp.b32 	%r69, %r68, %r65, %p55;
	selp.b32 	%r70, %r69, %r65, %p54;
	mov.b32 	%r71, 0;
	mov.b64 	%fd92, {%r71, %r70};
$L__BB0_32:
	setp.eq.f64 	%p58, %fd35, 0d3FF0000000000000;
	selp.f64 	%fd77, 0d3FF0000000000000, %fd92, %p58;
	div.rn.f64 	%fd78, %fd36, %fd77;
	div.rn.f64 	%fd79, %fd9, %fd35;
	mul.f64 	%fd80, %fd79, %fd78;
	div.rn.f64 	%fd81, %fd10, %fd35;
	mul.f64 	%fd82, %fd81, %fd78;
	div.rn.f64 	%fd83, %fd11, %fd35;
	mul.f64 	%fd84, %fd83, %fd78;
	cvt.s64.s32 	%rd11, %r7;
	mad.lo.s64 	%rd12, %rd11, %rd2, %rd3;
	mad.lo.s64 	%rd13, %rd12, 24, %rd1;
	st.global.f64 	[%rd13], %fd80;
	st.global.f64 	[%rd13+8], %fd82;
	st.global.f64 	[%rd13+16], %fd84;
$L__BB0_33:
	ret;

}
	// .globl	_Z9net_forceiP4bodyPA3_d
.visible .entry _Z9net_forceiP4bodyPA3_d(
	.param .u32 _Z9net_forceiP4bodyPA3_d_param_0,
	.param .u64 .ptr .align 1 _Z9net_forceiP4bodyPA3_d_param_1,
	.param .u64 .ptr .align 1 _Z9net_forceiP4bodyPA3_d_param_2
)
{
	.reg .pred 	%p<10>;
	.reg .b32 	%r<35>;
	.reg .b64 	%rd<17>;
	.reg .b64 	%fd<235>;

	ld.param.u32 	%r22, [_Z9net_forceiP4bodyPA3_d_param_0];
	ld.param.u64 	%rd4, [_Z9net_forceiP4bodyPA3_d_param_1];
	ld.param.u64 	%rd5, [_Z9net_forceiP4bodyPA3_d_param_2];
	cvta.to.global.u64 	%rd1, %rd5;
	mov.u32 	%r1, %tid.x;
	mul.lo.s32 	%r30, %r22, %r1;
	setp.lt.s32 	%p1, %r22, 1;
	mov.f64 	%fd232, 0d0000000000000000;
	mov.f64 	%fd233, %fd232;
	mov.f64 	%fd234, %fd232;
	@%p1 bra 	$L__BB1_13;
	add.s32 	%r23, %r30, 1;
	add.s32 	%r24, %r30, %r22;
	max.s32 	%r25, %r24, %r23;
	sub.s32 	%r3, %r25, %r30;
	and.b32  	%r4, %r3, 15;
	sub.s32 	%r26, %r30, %r25;
	setp.gt.u32 	%p2, %r26, -16;
	mov.f64 	%fd234, 0d0000000000000000;
	mov.f64 	%fd233, %fd234;
	mov.f64 	%fd232, %fd234;
	@%p2 bra 	$L__BB1_4;
	and.b32  	%r27, %r3, -16;
	neg.s32 	%r28, %r27;
	add.s64 	%rd2, %rd1, 192;
	mov.f64 	%fd234, 0d0000000000000000;
$L__BB1_3:
	.pragma "nounroll";
	mul.wide.s32 	%rd6, %r30, 24;
	add.s64 	%rd7, %rd2, %rd6;
	ld.global.f64 	%fd44, [%rd7+-192];
	add.f64 	%fd45, %fd232, %fd44;
	ld.global.f64 	%fd46, [%rd7+-184];
	add.f64 	%fd47, %fd233, %fd46;
	ld.global.f64 	%fd48, [%rd7+-176];
	add.f64 	%fd49, %fd234, %fd48;
	ld.global.f64 	%fd50, [%rd7+-168];
	add.f64 	%fd51, %fd45, %fd50;
	ld.global.f64 	%fd52, [%rd7+-160];
	add.f64 	%fd53, %fd47, %fd52;
	ld.global.f64 	%fd54, [%rd7+-152];
	add.f64 	%fd55, %fd49, %fd54;
	ld.global.f64 	%fd56, [%rd7+-144];
	add.f64 	%fd57, %fd51, %fd56;
	ld.global.f64 	%fd58, [%rd7+-136];
	add.f64 	%fd59, %fd53, %fd58;
	ld.global.f64 	%fd60, [%rd7+-128];
	add.f64 	%fd61, %fd55, %fd60;
	ld.global.f64 	%fd62, [%rd7+-120];
	add.f64 	%fd63, %fd57, %fd62;
	ld.global.f64 	%fd64, [%rd7+-112];
	add.f64 	%fd65, %fd59, %fd64;
	ld.global.f64 	%fd66, [%rd7+-104];
	add.f64 	%fd67, %fd61, %fd66;
	ld.global.f64 	%fd68, [%rd7+-96];
	add.f64 	%fd69, %fd63, %fd68;
	ld.global.f64 	%fd70, [%rd7+-88];
	add.f64 	%fd71, %fd65, %fd70;
	ld.global.f64 	%fd72, [%rd7+-80];
	add.f64 	%fd73, %fd67, %fd72;
	ld.global.f64 	%fd74, [%rd7+-72];
	add.f64 	%fd75, %fd69, %fd74;
	ld.global.f64 	%fd76, [%rd7+-64];
	add.f64 	%fd77, %fd71, %fd76;
	ld.global.f64 	%fd78, [%rd7+-56];
	add.f64 	%fd79, %fd73, %fd78;
	ld.global.f64 	%fd80, [%rd7+-48];
	add.f64 	%fd81, %fd75, %fd80;
	ld.global.f64 	%fd82, [%rd7+-40];
	add.f64 	%fd83, %fd77, %fd82;
	ld.global.f64 	%fd84, [%rd7+-32];
	add.f64 	%fd85, %fd79, %fd84;
	ld.global.f64 	%fd86, [%rd7+-24];
	add.f64 	%fd87, %fd81, %fd86;
	ld.global.f64 	%fd88, [%rd7+-16];
	add.f64 	%fd89, %fd83, %fd88;
	ld.global.f64 	%fd90, [%rd7+-8];
	add.f64 	%fd91, %fd85, %fd90;
	ld.global.f64 	%fd92, [%rd7];
	add.f64 	%fd93, %fd87, %fd92;
	ld.global.f64 	%fd94, [%rd7+8];
	add.f64 	%fd95, %fd89, %fd94;
	ld.global.f64 	%fd96, [%rd7+16];
	add.f64 	%fd97, %fd91, %fd96;
	ld.global.f64 	%fd98, [%rd7+24];
	add.f64 	%fd99, %fd93, %fd98;
	ld.global.f64 	%fd100, [%rd7+32];
	add.f64 	%fd101, %fd95, %fd100;
	ld.global.f64 	%fd102, [%rd7+40];
	add.f64 	%fd103, %fd97, %fd102;
	ld.global.f64 	%fd104, [%rd7+48];
	add.f64 	%fd105, %fd99, %fd104;
	ld.global.f64 	%fd106, [%rd7+56];
	add.f64 	%fd107, %fd101, %fd106;
	ld.global.f64 	%fd108, [%rd7+64];
	add.f64 	%fd109, %fd103, %fd108;
	ld.global.f64 	%fd110, [%rd7+72];
	add.f64 	%fd111, %fd105, %fd110;
	ld.global.f64 	%fd112, [%rd7+80];
	add.f64 	%fd113, %fd107, %fd112;
	ld.global.f64 	%fd114, [%rd7+88];
	add.f64 	%fd115, %fd109, %fd114;
	ld.global.f64 	%fd116, [%rd7+96];
	add.f64 	%fd117, %fd111, %fd116;
	ld.global.f64 	%fd118, [%rd7+104];
	add.f64 	%fd119, %fd113, %fd118;
	ld.global.f64 	%fd120, [%rd7+112];
	add.f64 	%fd121, %fd115, %fd120;
	ld.global.f64 	%fd122, [%rd7+120];
	add.f64 	%fd123, %fd117, %fd122;
	ld.global.f64 	%fd124, [%rd7+128];
	add.f64 	%fd125, %fd119, %fd124;
	ld.global.f64 	%fd126, [%rd7+136];
	add.f64 	%fd127, %fd121, %fd126;
	ld.global.f64 	%fd128, [%rd7+144];
	add.f64 	%fd129, %fd123, %fd128;
	ld.global.f64 	%fd130, [%rd7+152];
	add.f64 	%fd131, %fd125, %fd130;
	ld.global.f64 	%fd132, [%rd7+160];
	add.f64 	%fd133, %fd127, %fd132;
	ld.global.f64 	%fd134, [%rd7+168];
	add.f64 	%fd232, %fd129, %fd134;
	ld.global.f64 	%fd135, [%rd7+176];
	add.f64 	%fd233, %fd131, %fd135;
	ld.global.f64 	%fd136, [%rd7+184];
	add.f64 	%fd234, %fd133, %fd136;
	add.s32 	%r30, %r30, 16;
	add.s32 	%r28, %r28, 16;
	setp.ne.s32 	%p3, %r28, 0;
	@%p3 bra 	$L__BB1_3;
$L__BB1_4:
	setp.eq.s32 	%p4, %r4, 0;
	@%p4 bra 	$L__BB1_13;
	and.b32  	%r11, %r3, 7;
	setp.lt.u32 	%p5, %r4, 8;
	@%p5 bra 	$L__BB1_7;
	mul.wide.s32 	%rd8, %r30, 24;
	add.s64 	%rd9, %rd1, %rd8;
	ld.global.f64 	%fd138, [%rd9];
	add.f64 	%fd139, %fd232, %fd138;
	ld.global.f64 	%fd140, [%rd9+8];
	add.f64 	%fd141, %fd233, %fd140;
	ld.global.f64 	%fd142, [%rd9+16];
	add.f64 	%fd143, %fd234, %fd142;
	ld.global.f64 	%fd144, [%rd9+24];
	add.f64 	%fd145, %fd139, %fd144;
	ld.global.f64 	%fd146, [%rd9+32];
	add.f64 	%fd147, %fd141, %fd146;
	ld.global.f64 	%fd148, [%rd9+40];
	add.f64 	%fd149, %fd143, %fd148;
	ld.global.f64 	%fd150, [%rd9+48];
	add.f64 	%fd151, %fd145, %fd150;
	ld.global.f64 	%fd152, [%rd9+56];
	add.f64 	%fd153, %fd147, %fd152;
	ld.global.f64 	%fd154, [%rd9+64];
	add.f64 	%fd155, %fd149, %fd154;
	ld.global.f64 	%fd156, [%rd9+72];
	add.f64 	%fd157, %fd151, %fd156;
	ld.global.f64 	%fd158, [%rd9+80];
	add.f64 	%fd159, %fd153, %fd158;
	ld.global.f64 	%fd160, [%rd9+88];
	add.f64 	%fd161, %fd155, %fd160;
	ld.global.f64 	%fd162, [%rd9+96];
	add.f64 	%fd163, %fd157, %fd162;
	ld.global.f64 	%fd164, [%rd9+104];
	add.f64 	%fd165, %fd159, %fd164;
	ld.global.f64 	%fd166, [%rd9+112];
	add.f64 	%fd167, %fd161, %fd166;
	ld.global.f64 	%fd168, [%rd9+120];
	add.f64 	%fd169, %fd163, %fd168;
	ld.global.f64 	%fd170, [%rd9+128];
	add.f64 	%fd171, %fd165, %fd170;
	ld.global.f64 	%fd172, [%rd9+136];
	add.f64 	%fd173, %fd167, %fd172;
	ld.global.f64 	%fd174, [%rd9+144];
	add.f64 	%fd175, %fd169, %fd174;
	ld.global.f64 	%fd176, [%rd9+152];
	add.f64 	%fd177, %fd171, %fd176;
	ld.global.f64 	%fd178, [%rd9+160];
	add.f64 	%fd179, %fd173, %fd178;
	ld.global.f64 	%fd180, [%rd9+168];
	add.f64 	%fd232, %fd175, %fd180;
	ld.global.f64 	%fd181, [%rd9+176];
	add.f64 	%fd233, %fd177, %fd181;
	ld.global.f64 	%fd182, [%rd9+184];
	add.f64 	%fd234, %fd179, %fd182;
	add.s32 	%r30, %r30, 8;
$L__BB1_7:
	setp.eq.s32 	%p6, %r11, 0;
	@%p6 bra 	$L__BB1_13;
	and.b32  	%r14, %r3, 3;
	setp.lt.u32 	%p7, %r11, 4;
	@%p7 bra 	$L__BB1_10;
	mul.wide.s32 	%rd10, %r30, 24;
	add.s64 	%rd11, %rd1, %rd10;
	ld.global.f64 	%fd184, [%rd11];
	add.f64 	%fd185, %fd232, %fd184;
	ld.global.f64 	%fd186, [%rd11+8];
	add.f64 	%fd187, %fd233, %fd186;
	ld.global.f64 	%fd188, [%rd11+16];
	add.f64 	%fd189, %fd234, %fd188;
	ld.global.f64 	%fd190, [%rd11+24];
	add.f64 	%fd191, %fd185, %fd190;
	ld.global.f64 	%fd192, [%rd11+32];
	add.f64 	%fd193, %fd187, %fd192;
	ld.global.f64 	%fd194, [%rd11+40];
	add.f64 	%fd195, %fd189, %fd194;
	ld.global.f64 	%fd196, [%rd11+48];
	add.f64 	%fd197, %fd191, %fd196;
	ld.global.f64 	%fd198, [%rd11+56];
	add.f64 	%fd199, %fd193, %fd198;
	ld.global.f64 	%fd200, [%rd11+64];
	add.f64 	%fd201, %fd195, %fd200;
	ld.global.f64 	%fd202, [%rd11+72];
	add.f64 	%fd232, %fd197, %fd202;
	ld.global.f64 	%fd203, [%rd11+80];
	add.f64 	%fd233, %fd199, %fd203;
	ld.global.f64 	%fd204, [%rd11+88];
	add.f64 	%fd234, %fd201, %fd204;
	add.s32 	%r30, %r30, 4;
$L__BB1_10:
	setp.eq.s32 	%p8, %r14, 0;
	@%p8 bra 	$L__BB1_13;
	add.s64 	%rd3, %rd1, 8;
	neg.s32 	%r33, %r14;
$L__BB1_12:
	.pragma "nounroll";
	mul.wide.s32 	%rd12, %r30, 24;
	add.s64 	%rd13, %rd3, %rd12;
	ld.global.f64 	%fd205, [%rd13+-8];
	add.f64 	%fd232, %fd232, %fd205;
	ld.global.f64 	%fd206, [%rd13];
	add.f64 	%fd233, %fd233, %fd206;
	ld.global.f64 	%fd207, [%rd13+8];
	add.f64 	%fd234, %fd234, %fd207;
	add.s32 	%r30, %r30, 1;
	add.s32 	%r33, %r33, 1;
	setp.ne.s32 	%p9, %r33, 0;
	@%p9 bra 	$L__BB1_12;
$L__BB1_13:
	cvta.to.global.u64 	%rd14, %rd4;
	mul.wide.u32 	%rd15, %r1, 80;
	add.s64 	%rd16, %rd14, %rd15;
	st.global.f64 	[%rd16+56], %fd232;
	st.global.f64 	[%rd16+64], %fd233;
	st.global.f64 	[%rd16+72], %fd234;
	ret;

}
	// .globl	_Z11update_bodydP4bodyPA3_d
.visible .entry _Z11update_bodydP4bodyPA3_d(
	.param .f64 _Z11update_bodydP4bodyPA3_d_param_0,
	.param .u64 .ptr .align 1 _Z11update_bodydP4bodyPA3_d_param_1,
	.param .u64 .ptr .align 1 _Z11update_bodydP4bodyPA3_d_param_2
)
{
	.reg .b32 	%r<2>;
	.reg .b64 	%rd<5>;
	.reg .b64 	%fd<21>;

	ld.param.f64 	%fd1, [_Z11update_bodydP4bodyPA3_d_param_0];
	ld.param.u64 	%rd1, [_Z11update_bodydP4bodyPA3_d_param_1];
	cvta.to.global.u64 	%rd2, %rd1;
	mov.u32 	%r1, %tid.x;
	mul.wide.u32 	%rd3, %r1, 80;
	add.s64 	%rd4, %rd2, %rd3;
	ld.global.f64 	%fd2, [%rd4];
	ld.global.f64 	%fd3, [%rd4+8];
	ld.global.f64 	%fd4, [%rd4+16];
	ld.global.f64 	%fd5, [%rd4+24];
	ld.global.f64 	%fd6, [%rd4+32];
	ld.global.f64 	%fd7, [%rd4+40];
	ld.global.f64 	%fd8, [%rd4+48];
	ld.global.f64 	%fd9, [%rd4+56];
	ld.global.f64 	%fd10, [%rd4+64];
	ld.global.f64 	%fd11, [%rd4+72];
	div.rn.f64 	%fd12, %fd9, %fd2;
	div.rn.f64 	%fd13, %fd10, %fd2;
	div.rn.f64 	%fd14, %fd11, %fd2;
	fma.rn.f64 	%fd15, %fd1, %fd12, %fd6;
	st.global.f64 	[%rd4+32], %fd15;
	fma.rn.f64 	%fd16, %fd1, %fd13, %fd7;
	st.global.f64 	[%rd4+40], %fd16;
	fma.rn.f64 	%fd17, %fd1, %fd14, %fd8;
	st.global.f64 	[%rd4+48], %fd17;
	fma.rn.f64 	%fd18, %fd1, %fd15, %fd3;
	st.global.f64 	[%rd4+8], %fd18;
	fma.rn.f64 	%fd19, %fd1, %fd16, %fd4;
	st.global.f64 	[%rd4+16], %fd19;
	fma.rn.f64 	%fd20, %fd1, %fd17, %fd5;
	st.global.f64 	[%rd4+24], %fd20;
	ret;

}
	// .globl	_Z16print_object_gpuiP4bodyPA3_d
.visible .entry _Z16print_object_gpuiP4bodyPA3_d(
	.param .u32 _Z16print_object_gpuiP4bodyPA3_d_param_0,
	.param .u64 .ptr .align 1 _Z16print_object_gpuiP4bodyPA3_d_param_1,
	.param .u64 .ptr .align 1 _Z16print_object_gpuiP4bodyPA3_d_param_2
)
{
	.local .align 8 .b8 	__local_depot3[8];
	.reg .b64 	%SP;
	.reg .b64 	%SPL;
	.reg .b32 	%r<36>;
	.reg .b64 	%rd<21>;
	.reg .b64 	%fd<11>;

	mov.u64 	%SPL, __local_depot3;
	cvta.local.u64 	%SP, %SPL;
	ld.param.u32 	%r1, [_Z16print_object_gpuiP4bodyPA3_d_param_0];
	ld.param.u64 	%rd1, [_Z16print_object_gpuiP4bodyPA3_d_param_1];
	cvta.to.global.u64 	%rd2, %rd1;
	add.u64 	%rd3, %SP, 0;
	add.u64 	%rd4, %SPL, 0;
	st.local.u32 	[%rd4], %r1;
	mov.u64 	%rd5, $str$1;
	cvta.global.u64 	%rd6, %rd5;
	{ // callseq 5, 0
	.param .b64 param0;
	st.param.b64 	[param0], %rd6;
	.param .b64 param1;
	st.param.b64 	[param1], %rd3;
	.param .b32 retval0;
	call.uni (retval0), 
	vprintf, 
	(
	param0, 
	param1
	);
	ld.param.b32 	%r2, [retval0];
	} // callseq 5
	mul.wide.s32 	%rd7, %r1, 80;
	add.s64 	%rd8, %rd2, %rd7;
	ld.global.f64 	%fd1, [%rd8];
	st.local.f64 	[%rd4], %fd1;
	mov.u64 	%rd9, $str$2;
	cvta.global.u64 	%rd10, %rd9;
	{ // callseq 6, 0
	.param .b64 param0;
	st.param.b64 	[param0], %rd10;
	.param .b64 param1;
	st.param.b64 	[param1], %rd3;
	.param .b32 retval0;
	call.uni (retval0), 
	vprintf, 
	(
	param0, 
	param1
	);
	ld.param.b32 	%r4, [retval0];
	} // callseq 6
	mov.u64 	%rd11, $str$3;
	cvta.global.u64 	%rd12, %rd11;
	{ // callseq 7, 0
	.param .b64 param0;
	st.param.b64 	[param0], %rd12;
	.param .b64 param1;
	st.param.b64 	[param1], 0;
	.param .b32 retval0;
	call.uni (retval0), 
	vprintf, 
	(
	param0, 
	param1
	);
	ld.param.b32 	%r6, [retval0];
	} // callseq 7
	ld.global.f64 	%fd2, [%rd8+8];
	st.local.f64 	[%rd4], %fd2;
	mov.u64 	%rd13, $str$4;
	cvta.global.u64 	%rd14, %rd13;
	{ // callseq 8, 0
	.param .b64 param0;
	st.param.b64 	[param0], %rd14;
	.param .b64 param1;
	st.param.b64 	[param1], %rd3;
	.param .b32 retval0;
	call.uni (retval0), 
	vprintf, 
	(
	param0, 
	param1
	);
	ld.param.b32 	%r8, [retval0];
	} // callseq 8
	ld.global.f64 	%fd3, [%rd8+16];
	st.local.f64 	[%rd4], %fd3;
	{ // callseq 9, 0
	.param .b64 param0;
	st.param.b64 	[param0], %rd14;
	.param .b64 param1;
	st.param.b64 	[param1], %rd3;
	.param .b32 retval0;
	call.uni (retval0), 
	vprintf, 
	(
	param0, 
	param1
	);
	ld.param.b32 	%r10, [retval0];
	} // callseq 9
	ld.global.f64 	%fd4, [%rd8+24];
	st.local.f64 	[%rd4], %fd4;
	{ // callseq 10, 0
	.param .b64 param0;
	st.param.b64 	[param0], %rd14;
	.param .b64 param1;
	st.param.b64 	[param1], %rd3;
	.param .b32 retval0;
	call.uni (retval0), 
	vprintf, 
	(
	param0, 
	param1
	);
	ld.param.b32 	%r12, [retval0];
	} // callseq 10
	mov.u64 	%rd15, $str$5;
	cvta.global.u64 	%rd16, %rd15;
	{ // callseq 11, 0
	.param .b64 param0;
	st.param.b64 	[param0], %rd16;
	.param .b64 param1;
	st.param.b64 	[param1], 0;
	.param .b32 retval0;
	call.uni (retval0), 
	vprintf, 
	(
	param0, 
	param1
	);
	ld.param.b32 	%r14, [retval0];
	} // callseq 11
	mov.u64 	%rd17, $str$6;
	cvta.global.u64 	%rd18, %rd17;
	{ // callseq 12, 0
	.param .b64 param0;
	st.param.b64 	[param0], %rd18;
	.param .b64 param1;
	st.param.b64 	[param1], 0;
	.param .b32 retval0;
	call.uni (retval0), 
	vprintf, 
	(
	param0, 
	param1
	);
	ld.param.b32 	%r16, [retval0];
	} // callseq 12
	ld.global.f64 	%fd5, [%rd8+32];
	st.local.f64 	[%rd4], %fd5;
	{ // callseq 13, 0
	.param .b64 param0;
	st.param.b64 	[param0], %rd14;
	.param .b64 param1;
	st.param.b64 	[param1], %rd3;
	.param .b32 retval0;
	call.uni (retval0), 
	vprintf, 
	(
	param0, 
	param1
	);
	ld.param.b32 	%r18, [retval0];
	} // callseq 13
	ld.global.f64 	%fd6, [%rd8+40];
	st.local.f64 	[%rd4], %fd6;
	{ // callseq 14, 0
	.param .b64 param0;
	st.param.b64 	[param0], %rd14;
	.param .b64 param1;
	st.param.b64 	[param1], %rd3;
	.param .b32 retval0;
	call.uni (retval0), 
	vprintf, 
	(
	param0, 
	param1
	);
	ld.param.b32 	%r20, [retval0];
	} // callseq 14
	ld.global.f64 	%fd7, [%rd8+48];
	st.local.f64 	[%rd4], %fd7;
	{ // callseq 15, 0
	.param .b64 param0;
	st.param.b64 	[param0], %rd14;
	.param .b64 param1;
	st.param.b64 	[param1], %rd3;
	.param .b32 retval0;
	call.uni (retval0), 
	vprintf, 
	(
	param0, 
	param1
	);
	ld.param.b32 	%r22, [retval0];
	} // callseq 15
	{ // callseq 16, 0
	.param .b64 param0;
	st.param.b64 	[param0], %rd16;
	.param .b64 param1;
	st.param.b64 	[param1], 0;
	.param .b32 retval0;
	call.uni (retval0), 
	vprintf, 
	(
	param0, 
	param1
	);
	ld.param.b32 	%r24, [retval0];
	} // callseq 16
	mov.u64 	%rd19, $str$7;
	cvta.global.u64 	%rd20, %rd19;
	{ // callseq 17, 0
	.param .b64 param0;
	st.param.b64 	[param0], %rd20;
	.param .b64 param1;
	st.param.b64 	[param1], 0;
	.param .b32 retval0;
	call.uni (retval0), 
	vprintf, 
	(
	param0, 
	param1
	);
	ld.param.b32 	%r26, [retval0];
	} // callseq 17
	ld.global.f64 	%fd8, [%rd8+56];
	st.local.f64 	[%rd4], %fd8;
	{ // callseq 18, 0
	.param .b64 param0;
	st.param.b64 	[param0], %rd14;
	.param .b64 param1;
	st.param.b64 	[param1], %rd3;
	.param .b32 retval0;
	call.uni (retval0), 
	vprintf, 
	(
	param0, 
	param1
	);
	ld.param.b32 	%r28, [retval0];
	} // callseq 18
	ld.global.f64 	%fd9, [%rd8+64];
	st.local.f64 	[%rd4], %fd9;
	{ // callseq 19, 0
	.param .b64 param0;
	st.param.b64 	[param0], %rd14;
	.param .b64 param1;
	st.param.b64 	[param1], %rd3;
	.param .b32 retval0;
	call.uni (retval0), 
	vprintf, 
	(
	param0, 
	param1
	);
	ld.param.b32 	%r30, [retval0];
	} // callseq 19
	ld.global.f64 	%fd10, [%rd8+72];
	st.local.f64 	[%rd4], %fd10;
	{ // callseq 20, 0
	.param .b64 param0;
	st.param.b64 	[param0], %rd14;
	.param .b64 param1;
	st.param.b64 	[param1], %rd3;
	.param .b32 retval0;
	call.uni (retval0), 
	vprintf, 
	(
	param0, 
	param1
	);
	ld.param.b32 	%r32, [retval0];
	} // callseq 20
	{ // callseq 21, 0
	.param .b64 param0;
	st.param.b64 	[param0], %rd16;
	.param .b64 param1;
	st.param.b64 	[param1], 0;
	.param .b32 retval0;
	call.uni (retval0), 
	vprintf, 
	(
	param0, 
	param1
	);
	ld.param.b32 	%r34, [retval0];
	} // callseq 21
	ret;

}
.func  (.param .b64 func_retval0) __internal_accurate_pow(
	.param .b64 __internal_accurate_pow_param_0
)
{
	.reg .pred 	%p<8>;
	.reg .b32 	%r<49>;
	.reg .b32 	%f<3>;
	.reg .b64 	%fd<109>;

	ld.param.f64 	%fd10, [__internal_accurate_pow_param_0];
	{
	.reg .b32 %temp; 
	mov.b64 	{%temp, %r46}, %fd10;
	}
	{
	.reg .b32 %temp; 
	mov.b64 	{%r45, %temp}, %fd10;
	}
	shr.u32 	%r47, %r46, 20;
	setp.gt.u32 	%p1, %r46, 1048575;
	@%p1 bra 	$L__BB4_2;
	mul.f64 	%fd11, %fd10, 0d4350000000000000;
	{
	.reg .b32 %temp; 
	mov.b64 	{%temp, %r46}, %fd11;
	}
	{
	.reg .b32 %temp; 
	mov.b64 	{%r45, %temp}, %fd11;
	}
	shr.u32 	%r16, %r46, 20;
	add.s32 	%r47, %r16, -54;
$L__BB4_2:
	add.s32 	%r48, %r47, -1023;
	and.b32  	%r17, %r46, -2146435073;
	or.b32  	%r18, %r17, 1072693248;
	mov.b64 	%fd107, {%r45, %r18};
	setp.lt.u32 	%p2, %r18, 1073127583;
	@%p2 bra 	$L__BB4_4;
	{
	.reg .b32 %temp; 
	mov.b64 	{%r19, %temp}, %fd107;
	}
	{
	.reg .b32 %temp; 
	mov.b64 	{%temp, %r20}, %fd107;
	}
	add.s32 	%r21, %r20, -1048576;
	mov.b64 	%fd107, {%r19, %r21};
	add.s32 	%r48, %r47, -1022;
$L__BB4_4:
	add.f64 	%fd12, %fd107, 0dBFF0000000000000;
	add.f64 	%fd13, %fd107, 0d3FF0000000000000;
	rcp.approx.ftz.f64 	%fd14, %fd13;
	neg.f64 	%fd15, %fd13;
	fma.rn.f64 	%fd16, %fd15, %fd14, 0d3FF0000000000000;
	fma.rn.f64 	%fd17, %fd16, %fd16, %fd16;
	fma.rn.f64 	%fd18, %fd17, %fd14, %fd14;
	mul.f64 	%fd19, %fd12, %fd18;
	fma.rn.f64 	%fd20, %fd12, %fd18, %fd19;
	mul.f64 	%fd21, %fd20, %fd20;
	fma.rn.f64 	%fd22, %fd21, 0d3EB0F5FF7D2CAFE2, 0d3ED0F5D241AD3B5A;
	fma.rn.f64 	%fd23, %fd22, %fd21, 0d3EF3B20A75488A3F;
	fma.rn.f64 	%fd24, %fd23, %fd21, 0d3F1745CDE4FAECD5;
	fma.rn.f64 	%fd25, %fd24, %fd21, 0d3F3C71C7258A578B;
	fma.rn.f64 	%fd26, %fd25, %fd21, 0d3F6249249242B910;
	fma.rn.f64 	%fd27, %fd26, %fd21, 0d3F89999999999DFB;
	sub.f64 	%fd28, %fd12, %fd20;
	add.f64 	%fd29, %fd28, %fd28;
	neg.f64 	%fd30, %fd20;
	fma.rn.f64 	%fd31, %fd30, %fd12, %fd29;
	mul.f64 	%fd32, %fd18, %fd31;
	fma.rn.f64 	%fd33, %fd21, %fd27, 0d3FB5555555555555;
	mov.f64 	%fd34, 0d3FB5555555555555;
	sub.f64 	%fd35, %fd34, %fd33;
	fma.rn.f64 	%fd36, %fd21, %fd27, %fd35;
	add.f64 	%fd37, %fd36, 0dBC46A4CB00B9E7B0;
	add.f64 	%fd38, %fd33, %fd37;
	sub.f64 	%fd39, %fd33, %fd38;
	add.f64 	%fd40, %fd37, %fd39;
	mul.rn.f64 	%fd41, %fd20, %fd20;
	neg.f64 	%fd42, %fd41;
	fma.rn.f64 	%fd43, %fd20, %fd20, %fd42;
	{
	.reg .b32 %temp; 
	mov.b64 	{%r22, %temp}, %fd32;
	}
	{
	.reg .b32 %temp; 
	mov.b64 	{%temp, %r23}, %fd32;
	}
	add.s32 	%r24, %r23, 1048576;
	mov.b64 	%fd44, {%r22, %r24};
	fma.rn.f64 	%fd45, %fd20, %fd44, %fd43;
	mul.rn.f64 	%fd46, %fd41, %fd20;
	neg.f64 	%fd47, %fd46;
	fma.rn.f64 	%fd48, %fd41, %fd20, %fd47;
	fma.rn.f64 	%fd49, %fd41, %fd32, %fd48;
	fma.rn.f64 	%fd50, %fd45, %fd20, %fd49;
	mul.rn.f64 	%fd51, %fd38, %fd46;
	neg.f64 	%fd52, %fd51;
	fma.rn.f64 	%fd53, %fd38, %fd46, %fd52;
	fma.rn.f64 	%fd54, %fd38, %fd50, %fd53;
	fma.rn.f64 	%fd55, %fd40, %fd46, %fd54;
	add.f64 	%fd56, %fd51, %fd55;
	sub.f64 	%fd57, %fd51, %fd56;
	add.f64 	%fd58, %fd55, %fd57;
	add.f64 	%fd59, %fd20, %fd56;
	sub.f64 	%fd60, %fd20, %fd59;
	add.f64 	%fd61, %fd56, %fd60;
	add.f64 	%fd62, %fd58, %fd61;
	add.f64 	%fd63, %fd32, %fd62;
	add.f64 	%fd64, %fd59, %fd63;
	sub.f64 	%fd65, %fd59, %fd64;
	add.f64 	%fd66, %fd63, %fd65;
	xor.b32  	%r25, %r48, -2147483648;
	mov.b32 	%r26, 1127219200;
	mov.b64 	%fd67, {%r25, %r26};
	mov.b32 	%r27, -2147483648;
	mov.b64 	%fd68, {%r27, %r26};
	sub.f64 	%fd69, %fd67, %fd68;
	fma.rn.f64 	%fd70, %fd69, 0d3FE62E42FEFA39EF, %fd64;
	fma.rn.f64 	%fd71, %fd69, 0dBFE62E42FEFA39EF, %fd70;
	sub.f64 	%fd72, %fd71, %fd64;
	sub.f64 	%fd73, %fd66, %fd72;
	fma.rn.f64 	%fd74, %fd69, 0d3C7ABC9E3B39803F, %fd73;
	add.f64 	%fd75, %fd70, %fd74;
	sub.f64 	%fd76, %fd70, %fd75;
	add.f64 	%fd77, %fd74, %fd76;
	mov.f64 	%fd78, 0d4000000000000000;
	{
	.reg .b32 %temp; 
	mov.b64 	{%temp, %r28}, %fd78;
	}
	{
	.reg .b32 %temp; 
	mov.b64 	{%r29, %temp}, %fd78;
	}
	shl.b32 	%r30, %r28, 1;
	setp.gt.u32 	%p3, %r30, -33554433;
	and.b32  	%r31, %r28, -15728641;
	selp.b32 	%r32, %r31, %r28, %p3;
	mov.b64 	%fd79, {%r29, %r32};
	mul.rn.f64 	%fd80, %fd75, %fd79;
	neg.f64 	%fd81, %fd80;
	fma.rn.f64 	%fd82, %fd75, %fd79, %fd81;
	fma.rn.f64 	%fd83, %fd77, %fd79, %fd82;
	add.f64 	%fd4, %fd80, %fd83;
	sub.f64 	%fd84, %fd80, %fd4;
	add.f64 	%fd5, %fd83, %fd84;
	fma.rn.f64 	%fd85, %fd4, 0d3FF71547652B82FE, 0d4338000000000000;
	{
	.reg .b32 %temp; 
	mov.b64 	{%r13, %temp}, %fd85;
	}
	mov.f64 	%fd86, 0dC338000000000000;
	add.rn.f64 	%fd87, %fd85, %fd86;
	fma.rn.f64 	%fd88, %fd87, 0dBFE62E42FEFA39EF, %fd4;
	fma.rn.f64 	%fd89, %fd87, 0dBC7ABC9E3B39803F, %fd88;
	fma.rn.f64 	%fd90, %fd89, 0d3E5ADE1569CE2BDF, 0d3E928AF3FCA213EA;
	fma.rn.f64 	%fd91, %fd90, %fd89, 0d3EC71DEE62401315;
	fma.rn.f64 	%fd92, %fd91, %fd89, 0d3EFA01997C89EB71;
	fma.rn.f64 	%fd93, %fd92, %fd89, 0d3F2A01A014761F65;
	fma.rn.f64 	%fd94, %fd93, %fd89, 0d3F56C16C1852B7AF;
	fma.rn.f64 	%fd95, %fd94, %fd89, 0d3F81111111122322;
	fma.rn.f64 	%fd96, %fd95, %fd89, 0d3FA55555555502A1;
	fma.rn.f64 	%fd97, %fd96, %fd89, 0d3FC5555555555511;
	fma.rn.f64 	%fd98, %fd97, %fd89, 0d3FE000000000000B;
	fma.rn.f64 	%fd99, %fd98, %fd89, 0d3FF0000000000000;
	fma.rn.f64 	%fd100, %fd99, %fd89, 0d3FF0000000000000;
	{
	.reg .b32 %temp; 
	mov.b64 	{%r14, %temp}, %fd100;
	}
	{
	.reg .b32 %temp; 
	mov.b64 	{%temp, %r15}, %fd100;
	}
	shl.b32 	%r33, %r13, 20;
	add.s32 	%r34, %r33, %r15;
	mov.b64 	%fd108, {%r14, %r34};
	{
	.reg .b32 %temp; 
	mov.b64 	{%temp, %r35}, %fd4;
	}
	mov.b32 	%f2, %r35;
	abs.f32 	%f1, %f2;
	setp.lt.f32 	%p4, %f1, 0f4086232B;
	@%p4 bra 	$L__BB4_7;
	setp.lt.f64 	%p5, %fd4, 0d0000000000000000;
	add.f64 	%fd101, %fd4, 0d7FF0000000000000;
	selp.f64 	%fd108, 0d0000000000000000, %fd101, %p5;
	setp.geu.f32 	%p6, %f1, 0f40874800;
	@%p6 bra 	$L__BB4_7;
	shr.u32 	%r36, %r13, 31;
	add.s32 	%r37, %r13, %r36;
	shr.s32 	%r38, %r37, 1;
	shl.b32 	%r39, %r38, 20;
	add.s32 	%r40, %r15, %r39;
	mov.b64 	%fd102, {%r14, %r40};
	sub.s32 	%r41, %r13, %r38;
	shl.b32 	%r42, %r41, 20;
	add.s32 	%r43, %r42, 1072693248;
	mov.b32 	%r44, 0;
	mov.b64 	%fd103, {%r44, %r43};
	mul.f64 	%fd108, %fd103, %fd102;
$L__BB4_7:
	abs.f64 	%fd104, %fd108;
	setp.eq.f64 	%p7, %fd104, 0d7FF0000000000000;
	fma.rn.f64 	%fd105, %fd108, %fd5, %fd108;
	selp.f64 	%fd106, %fd108, %fd105, %p7;
	st.param.f64 	[func_retval0], %fd106;
	ret;

}


// ===== COMPILED SASS (sm_100) =====

	.target	sm_100

	.elftype	@"ET_EXEC"


//--------------------- .note.nv.tkinfo           --------------------------
	.section	.note.nv.tkinfo,"",@"SHT_NOTE"
	.sectionflags	@"SHF_NOTE_NV_TKINFO"
	.tkinfo
        /*0018*/ 	.word	0x00000002
        /*0030*/ 	.string	""
        /*0030*/ 	.string	"ptxas"
        /*0030*/ 	.string	"Cuda compilation tools, release 13.0, V13.0.88"
        /*0030*/ 	.string	"Build cuda_13.0.r13.0/compiler.36424714_0"
        /*0030*/ 	.string	"-arch sm_100 -m 64 "



//--------------------- .note.nv.cuinfo           --------------------------
	.section	.note.nv.cuinfo,"",@"SHT_NOTE"
	.sectionflags	@"SHF_NOTE_NV_CUINFO"
        /*0018*/ 	.short	0x0002
        /*001a*/ 	.short	0x0064
        /*001c*/ 	.short	0x0082
	.zero		2


//--------------------- .nv.info                  --------------------------
	.section	.nv.info,"",@"SHT_CUDA_INFO"
	.align	4


	//----- nvinfo : EIATTR_REGCOUNT
	.align		4
        /*0000*/ 	.byte	0x04, 0x2f
        /*0002*/ 	.short	(.L_9 - .L_8)
	.align		4
.L_8:
        /*0004*/ 	.word	index@(_Z15calculate_forceiP4bodyPA3_d)
        /*0008*/ 	.word	0x00000028


	//----- nvinfo : EIATTR_FRAME_SIZE
	.align		4
.L_9:
        /*000c*/ 	.byte	0x04, 0x11
        /*000e*/ 	.short	(.L_11 - .L_10)
	.align		4
.L_10:
        /*0010*/ 	.word	index@($_Z15calculate_forceiP4bodyPA3_d$__internal_accurate_pow)
        /*0014*/ 	.word	0x00000000


	//----- nvinfo : EIATTR_FRAME_SIZE
	.align		4
.L_11:
        /*0018*/ 	.byte	0x04, 0x11
        /*001a*/ 	.short	(.L_13 - .L_12)
	.align		4
.L_12:
        /*001c*/ 	.word	index@($__internal_2_$__cuda_sm20_dsqrt_rn_f64_mediumpath_v1)
        /*0020*/ 	.word	0x00000000


	//----- nvinfo : EIATTR_FRAME_SIZE
	.align		4
.L_13:
        /*0024*/ 	.byte	0x04, 0x11
        /*0026*/ 	.short	(.L_15 - .L_14)
	.align		4
.L_14:
        /*0028*/ 	.word	index@($__internal_1_$__cuda_sm20_div_rn_f64_full)
        /*002c*/ 	.word	0x00000000


	//----- nvinfo : EIATTR_FRAME_SIZE
	.align		4
.L_15:
        /*0030*/ 	.byte	0x04, 0x11
        /*0032*/ 	.short	(.L_17 - .L_16)
	.align		4
.L_16:
        /*0034*/ 	.word	index@(_Z15calculate_forceiP4bodyPA3_d)
        /*0038*/ 	.word	0x00000000


	//----- nvinfo : EIATTR_REGCOUNT
	.align		4
.L_17:
        /*003c*/ 	.byte	0x04, 0x2f
        /*003e*/ 	.short	(.L_19 - .L_18)
	.align		4
.L_18:
        /*0040*/ 	.word	index@(_Z9net_forceiP4bodyPA3_d)
        /*0044*/ 	.word	0x00000020


	//----- nvinfo : EIATTR_FRAME_SIZE
	.align		4
.L_19:
        /*0048*/ 	.byte	0x04, 0x11
        /*004a*/ 	.short	(.L_21 - .L_20)
	.align		4
.L_20:
        /*004c*/ 	.word	index@(_Z9net_forceiP4bodyPA3_d)
        /*0050*/ 	.word	0x00000000


	//----- nvinfo : EIATTR_REGCOUNT
	.align		4
.L_21:
        /*0054*/ 	.byte	0x04, 0x2f
        /*0056*/ 	.short	(.L_23 - .L_22)
	.align		4
.L_22:
        /*0058*/ 	.word	index@(_Z11update_bodydP4bodyPA3_d)
        /*005c*/ 	.word	0x0000002e


	//----- nvinfo : EIATTR_FRAME_SIZE
	.align		4
.L_23:
        /*0060*/ 	.byte	0x04, 0x11
        /*0062*/ 	.short	(.L_25 - .L_24)
	.align		4
.L_24:
        /*0064*/ 	.word	index@($__internal_0_$__cuda_sm20_div_rn_f64_full)
        /*0068*/ 	.word	0x00000000


	//----- nvinfo : EIATTR_FRAME_SIZE
	.align		4
.L_25:
        /*006c*/ 	.byte	0x04, 0x11
        /*006e*/ 	.short	(.L_27 - .L_26)
	.align		4
.L_26:
        /*0070*/ 	.word	index@(_Z11update_bodydP4bodyPA3_d)
        /*0074*/ 	.word	0x00000000


	//----- nvinfo : EIATTR_REGCOUNT
	.align		4
.L_27:
        /*0078*/ 	.byte	0x04, 0x2f
        /*007a*/ 	.short	(.L_29 - .L_28)
	.align		4
.L_28:
        /*007c*/ 	.word	index@(_Z16print_object_gpuiP4bodyPA3_d)
        /*0080*/ 	.word	0x00000018


	//----- nvinfo : EIATTR_FRAME_SIZE
	.align		4
.L_29:
        /*0084*/ 	.byte	0x04, 0x11
        /*0086*/ 	.short	(.L_31 - .L_30)
	.align		4
.L_30:
        /*0088*/ 	.word	index@(_Z16print_object_gpuiP4bodyPA3_d)
        /*008c*/ 	.word	0x00000008


	//----- nvinfo : EIATTR_MIN_STACK_SIZE
	.align		4
.L_31:
        /*0090*/ 	.byte	0x04, 0x12
        /*0092*/ 	.short	(.L_33 - .L_32)
	.align		4
.L_32:
        /*0094*/ 	.word	index@(_Z16print_object_gpuiP4bodyPA3_d)
        /*0098*/ 	.word	0x00000008


	//----- nvinfo : EIATTR_MIN_STACK_SIZE
	.align		4
.L_33:
        /*009c*/ 	.byte	0x04, 0x12
        /*009e*/ 	.short	(.L_35 - .L_34)
	.align		4
.L_34:
        /*00a0*/ 	.word	index@(_Z11update_bodydP4bodyPA3_d)
        /*00a4*/ 	.word	0x00000000


	//----- nvinfo : EIATTR_MIN_STACK_SIZE
	.align		4
.L_35:
        /*00a8*/ 	.byte	0x04, 0x12
        /*00aa*/ 	.short	(.L_37 - .L_36)
	.align		4
.L_36:
        /*00ac*/ 	.word	index@(_Z9net_forceiP4bodyPA3_d)
        /*00b0*/ 	.word	0x00000000


	//----- nvinfo : EIATTR_MIN_STACK_SIZE
	.align		4
.L_37:
        /*00b4*/ 	.byte	0x04, 0x12
        /*00b6*/ 	.short	(.L_39 - .L_38)
	.align		4
.L_38:
        /*00b8*/ 	.word	index@(_Z15calculate_forceiP4bodyPA3_d)
        /*00bc*/ 	.word	0x00000000
.L_39:


//--------------------- .nv.compat                --------------------------
	.section	.nv.compat,"",@"SHT_CUDA_COMPAT_INFO"
	.align	4
        /*0000*/ 	.byte	0x02, 0x09, 0x00, 0x00, 0x02, 0x02, 0x01, 0x00, 0x02, 0x05, 0x05, 0x00, 0x03, 0x07, 0x01, 0x01
        /*0010*/ 	.byte	0x02, 0x03, 0x00, 0x00, 0x02, 0x06, 0x01, 0x00, 0x04, 0x0b, 0x08, 0x00, 0x01, 0x00, 0x00, 0x00
        /*0020*/ 	.byte	0x00, 0x00, 0x00, 0x00


//--------------------- .nv.info._Z16print_object_gpuiP4bodyPA3_d --------------------------
	.section	.nv.info._Z16print_object_gpuiP4bodyPA3_d,"",@"SHT_CUDA_INFO"
	.sectionflags	@""
	.align	4


	//----- nvinfo : EIATTR_CUDA_API_VERSION
	.align		4
        /*0000*/ 	.byte	0x04, 0x37
        /*0002*/ 	.short	(.L_41 - .L_40)
.L_40:
        /*0004*/ 	.word	0x00000082


	//----- nvinfo : EIATTR_KPARAM_INFO
	.align		4
.L_41:
        /*0008*/ 	.byte	0x04, 0x17
        /*000a*/ 	.short	(.L_43 - .L_42)
.L_42:
        /*000c*/ 	.word	0x00000000
        /*0010*/ 	.short	0x0002
        /*0012*/ 	.short	0x0010
        /*0014*/ 	.byte	0x00, 0xf5, 0x21, 0x00


	//----- nvinfo : EIATTR_KPARAM_INFO
	.align		4
.L_43:
        /*0018*/ 	.byte	0x04, 0x17
        /*001a*/ 	.short	(.L_45 - .L_44)
.L_44:
        /*001c*/ 	.word	0x00000000
        /*0020*/ 	.short	0x0001
        /*0022*/ 	.short	0x0008
        /*0024*/ 	.byte	0x00, 0xf5, 0x21, 0x00


	//----- nvinfo : EIATTR_KPARAM_INFO
	.align		4
.L_45:
        /*0028*/ 	.byte	0x04, 0x17
        /*002a*/ 	.short	(.L_47 - .L_46)
.L_46:
        /*002c*/ 	.word	0x00000000
        /*0030*/ 	.short	0x0000
        /*0032*/ 	.short	0x0000
        /*0034*/ 	.byte	0x00, 0xf0, 0x11, 0x00


	//----- nvinfo : EIATTR_SPARSE_MMA_MASK
	.align		4
.L_47:
        /*0038*/ 	.byte	0x03, 0x50
        /*003a*/ 	.short	0x0000


	//----- nvinfo : EIATTR_MAXREG_COUNT
	.align		4
        /*003c*/ 	.byte	0x03, 0x1b
        /*003e*/ 	.short	0x00ff


	//----- nvinfo : EIATTR_EXTERNS
	.align		4
        /*0040*/ 	.byte	0x04, 0x0f
        /*0042*/ 	.short	(.L_49 - .L_48)


	//   ....[0]....
	.align		4
.L_48:
        /*0044*/ 	.word	index@(vprintf)


	//----- nvinfo : EIATTR_MERCURY_ISA_VERSION
	.align		4
.L_49:
        /*0048*/ 	.byte	0x03, 0x5f
        /*004a*/ 	.short	0x0101


	//----- nvinfo : EIATTR_VRC_CTA_INIT_COUNT
	.align		4
        /*004c*/ 	.byte	0x02, 0x4a
	.zero		1
	.zero		1


	//----- nvinfo : EIATTR_SYSCALL_OFFSETS
	.align		4
        /*0050*/ 	.byte	0x04, 0x46
        /*0052*/ 	.short	(.L_51 - .L_50)


	//   ....[0]....
.L_50:
        /*0054*/ 	.word	0x00000110


	//   ....[1]....
        /*0058*/ 	.word	0x000001e0


	//   ....[2]....
        /*005c*/ 	.word	0x00000250


	//   ....[3]....
        /*0060*/ 	.word	0x000002f0


	//   ....[4]....
        /*0064*/ 	.word	0x00000390


	//   ....[5]....
        /*0068*/ 	.word	0x00000430


	//   ....[6]....
        /*006c*/ 	.word	0x000004a0


	//   ....[7]....
        /*0070*/ 	.word	0x00000510


	//   ....[8]....
        /*0074*/ 	.word	0x000005b0


	//   ....[9]....
        /*0078*/ 	.word	0x00000650


	//   ....[10]....
        /*007c*/ 	.word	0x000006f0


	//   ....[11]....
        /*0080*/ 	.word	0x00000760


	//   ....[12]....
        /*0084*/ 	.word	0x000007d0


	//   ....[13]....
        /*0088*/ 	.word	0x00000870


	//   ....[14]....
        /*008c*/ 	.word	0x00000910


	//   ....[15]....
        /*0090*/ 	.word	0x000009b0


	//   ....[16]....
        /*0094*/ 	.word	0x00000a20


	//----- nvinfo : EIATTR_EXIT_INSTR_OFFSETS
	.align		4
.L_51:
        /*0098*/ 	.byte	0x04, 0x1c
        /*009a*/ 	.short	(.L_53 - .L_52)


	//   ....[0]....
.L_52:
        /*009c*/ 	.word	0x00000a30


	//----- nvinfo : EIATTR_CBANK_PARAM_SIZE
	.align		4
.L_53:
        /*00a0*/ 	.byte	0x03, 0x19
        /*00a2*/ 	.short	0x0018


	//----- nvinfo : EIATTR_PARAM_CBANK
	.align		4
        /*00a4*/ 	.byte	0x04, 0x0a
        /*00a6*/ 	.short	(.L_55 - .L_54)
	.align		4
.L_54:
        /*00a8*/ 	.word	index@(.nv.constant0._Z16print_object_gpuiP4bodyPA3_d)
        /*00ac*/ 	.short	0x0380
        /*00ae*/ 	.short	0x0018


	//----- nvinfo : EIATTR_SW_WAR
	.align		4
.L_55:
        /*00b0*/ 	.byte	0x04, 0x36
        /*00b2*/ 	.short	(.L_57 - .L_56)
.L_56:
        /*00b4*/ 	.word	0x00000008
.L_57:


//--------------------- .nv.info._Z11update_bodydP4bodyPA3_d --------------------------
	.section	.nv.info._Z11update_bodydP4bodyPA3_d,"",@"SHT_CUDA_INFO"
	.sectionflags	@""
	.align	4


	//----- nvinfo : EIATTR_CUDA_API_VERSION
	.align		4
        /*0000*/ 	.byte	0x04, 0x37
        /*0002*/ 	.short	(.L_59 - .L_58)
.L_58:
        /*0004*/ 	.word	0x00000082


	//----- nvinfo : EIATTR_KPARAM_INFO
	.align		4
.L_59:
        /*0008*/ 	.byte	0x04, 0x17
        /*000a*/ 	.short	(.L_61 - .L_60)
.L_60:
        /*000c*/ 	.word	0x00000000
        /*0010*/ 	.short	0x0002
        /*0012*/ 	.short	0x0010
        /*0014*/ 	.byte	0x00, 0xf5, 0x21, 0x00


	//----- nvinfo : EIATTR_KPARAM_INFO
	.align		4
.L_61:
        /*0018*/ 	.byte	0x04, 0x17
        /*001a*/ 	.short	(.L_63 - .L_62)
.L_62:
        /*001c*/ 	.word	0x00000000
        /*0020*/ 	.short	0x0001
        /*0022*/ 	.short	0x0008
        /*0024*/ 	.byte	0x00, 0xf5, 0x21, 0x00


	//----- nvinfo : EIATTR_KPARAM_INFO
	.align		4
.L_63:
        /*0028*/ 	.byte	0x04, 0x17
        /*002a*/ 	.short	(.L_65 - .L_64)
.L_64:
        /*002c*/ 	.word	0x00000000
        /*0030*/ 	.short	0x0000
        /*0032*/ 	.short	0x0000
        /*0034*/ 	.byte	0x00, 0xf0, 0x21, 0x00


	//----- nvinfo : EIATTR_SPARSE_MMA_MASK
	.align		4
.L_65:
        /*0038*/ 	.byte	0x03, 0x50
        /*003a*/ 	.short	0x0000


	//----- nvinfo : EIATTR_MAXREG_COUNT
	.align		4
        /*003c*/ 	.byte	0x03, 0x1b
        /*003e*/ 	.short	0x00ff


	//----- nvinfo : EIATTR_MERCURY_ISA_VERSION
	.align		4
        /*0040*/ 	.byte	0x03, 0x5f
        /*0042*/ 	.short	0x0101


	//----- nvinfo : EIATTR_VRC_CTA_INIT_COUNT
	.align		4
        /*0044*/ 	.byte	0x02, 0x4a
	.zero		1
	.zero		1


	//----- nvinfo : EIATTR_EXIT_INSTR_OFFSETS
	.align		4
        /*0048*/ 	.byte	0x04, 0x1c
        /*004a*/ 	.short	(.L_67 - .L_66)


	//   ....[0]....
.L_66:
        /*004c*/ 	.word	0x00000640


	//----- nvinfo : EIATTR_CRS_STACK_SIZE
	.align		4
.L_67:
        /*0050*/ 	.byte	0x04, 0x1e
        /*0052*/ 	.short	(.L_69 - .L_68)
.L_68:
        /*0054*/ 	.word	0x00000000


	//----- nvinfo : EIATTR_CBANK_PARAM_SIZE
	.align		4
.L_69:
        /*0058*/ 	.byte	0x03, 0x19
        /*005a*/ 	.short	0x0018


	//----- nvinfo : EIATTR_PARAM_CBANK
	.align		4
        /*005c*/ 	.byte	0x04, 0x0a
        /*005e*/ 	.short	(.L_71 - .L_70)
	.align		4
.L_70:
        /*0060*/ 	.word	index@(.nv.constant0._Z11update_bodydP4bodyPA3_d)
        /*0064*/ 	.short	0x0380
        /*0066*/ 	.short	0x0018


	//----- nvinfo : EIATTR_SW_WAR
	.align		4
.L_71:
        /*0068*/ 	.byte	0x04, 0x36
        /*006a*/ 	.short	(.L_73 - .L_72)
.L_72:
        /*006c*/ 	.word	0x00000008
.L_73:


//--------------------- .nv.info._Z9net_forceiP4bodyPA3_d --------------------------
	.section	.nv.info._Z9net_forceiP4bodyPA3_d,"",@"SHT_CUDA_INFO"
	.sectionflags	@""
	.align	4


	//----- nvinfo : EIATTR_CUDA_API_VERSION
	.align		4
        /*0000*/ 	.byte	0x04, 0x37
        /*0002*/ 	.short	(.L_75 - .L_74)
.L_74:
        /*0004*/ 	.word	0x00000082


	//----- nvinfo : EIATTR_KPARAM_INFO
	.align		4
.L_75:
        /*0008*/ 	.byte	0x04, 0x17
        /*000a*/ 	.short	(.L_77 - .L_76)
.L_76:
        /*000c*/ 	.word	0x00000000
        /*0010*/ 	.short	0x0002
        /*0012*/ 	.short	0x0010
        /*0014*/ 	.byte	0x00, 0xf5, 0x21, 0x00


	//----- nvinfo : EIATTR_KPARAM_INFO
	.align		4
.L_77:
        /*0018*/ 	.byte	0x04, 0x17
        /*001a*/ 	.short	(.L_79 - .L_78)
.L_78:
        /*001c*/ 	.word	0x00000000
        /*0020*/ 	.short	0x0001
        /*0022*/ 	.short	0x0008
        /*0024*/ 	.byte	0x00, 0xf5, 0x21, 0x00


	//----- nvinfo : EIATTR_KPARAM_INFO
	.align		4
.L_79:
        /*0028*/ 	.byte	0x04, 0x17
        /*002a*/ 	.short	(.L_81 - .L_80)
.L_80:
        /*002c*/ 	.word	0x00000000
        /*0030*/ 	.short	0x0000
        /*0032*/ 	.short	0x0000
        /*0034*/ 	.byte	0x00, 0xf0, 0x11, 0x00


	//----- nvinfo : EIATTR_SPARSE_MMA_MASK
	.align		4
.L_81:
        /*0038*/ 	.byte	0x03, 0x50
        /*003a*/ 	.short	0x0000


	//----- nvinfo : EIATTR_MAXREG_COUNT
	.align		4
        /*003c*/ 	.byte	0x03, 0x1b
        /*003e*/ 	.short	0x00ff


	//----- nvinfo : EIATTR_MERCURY_ISA_VERSION
	.align		4
        /*0040*/ 	.byte	0x03, 0x5f
        /*0042*/ 	.short	0x0101


	//----- nvinfo : EIATTR_VRC_CTA_INIT_COUNT
	.align		4
        /*0044*/ 	.byte	0x02, 0x4a
	.zero		1
	.zero		1


	//----- nvinfo : EIATTR_EXIT_INSTR_OFFSETS
	.align		4
        /*0048*/ 	.byte	0x04, 0x1c
        /*004a*/ 	.short	(.L_83 - .L_82)


	//   ....[0]....
.L_82:
        /*004c*/ 	.word	0x00000f80


	//----- nvinfo : EIATTR_CRS_STACK_SIZE
	.align		4
.L_83:
        /*0050*/ 	.byte	0x04, 0x1e
        /*0052*/ 	.short	(.L_85 - .L_84)
.L_84:
        /*0054*/ 	.word	0x00000000


	//----- nvinfo : EIATTR_CBANK_PARAM_SIZE
	.align		4
.L_85:
        /*0058*/ 	.byte	0x03, 0x19
        /*005a*/ 	.short	0x0018


	//----- nvinfo : EIATTR_PARAM_CBANK
	.align		4
        /*005c*/ 	.byte	0x04, 0x0a
        /*005e*/ 	.short	(.L_87 - .L_86)
	.align		4
.L_86:
        /*0060*/ 	.word	index@(.nv.constant0._Z9net_forceiP4bodyPA3_d)
        /*0064*/ 	.short	0x0380
        /*0066*/ 	.short	0x0018


	//----- nvinfo : EIATTR_SW_WAR
	.align		4
.L_87:
        /*0068*/ 	.byte	0x04, 0x36
        /*006a*/ 	.short	(.L_89 - .L_88)
.L_88:
        /*006c*/ 	.word	0x00000008
.L_89:


//--------------------- .nv.info._Z15calculate_forceiP4bodyPA3_d --------------------------
	.section	.nv.info._Z15calculate_forceiP4bodyPA3_d,"",@"SHT_CUDA_INFO"
	.sectionflags	@""
	.align	4


	//----- nvinfo : EIATTR_CUDA_API_VERSION
	.align		4
        /*0000*/ 	.byte	0x04, 0x37
        /*0002*/ 	.short	(.L_91 - .L_90)
.L_90:
        /*0004*/ 	.word	0x00000082


	//----- nvinfo : EIATTR_KPARAM_INFO
	.align		4
.L_91:
        /*0008*/ 	.byte	0x04, 0x17
        /*000a*/ 	.short	(.L_93 - .L_92)
.L_92:
        /*000c*/ 	.word	0x00000000
        /*0010*/ 	.short	0x0002
        /*0012*/ 	.short	0x0010
        /*0014*/ 	.byte	0x00, 0xf5, 0x21, 0x00


	//----- nvinfo : EIATTR_KPARAM_INFO
	.align		4
.L_93:
        /*0018*/ 	.byte	0x04, 0x17
        /*001a*/ 	.short	(.L_95 - .L_94)
.L_94:
        /*001c*/ 	.word	0x00000000
        /*0020*/ 	.short	0x0001
        /*0022*/ 	.short	0x0008
        /*0024*/ 	.byte	0x00, 0xf5, 0x21, 0x00


	//----- nvinfo : EIATTR_KPARAM_INFO
	.align		4
.L_95:
        /*0028*/ 	.byte	0x04, 0x17
        /*002a*/ 	.short	(.L_97 - .L_96)
.L_96:
        /*002c*/ 	.word	0x00000000
        /*0030*/ 	.short	0x0000
        /*0032*/ 	.short	0x0000
        /*0034*/ 	.byte	0x00, 0xf0, 0x11, 0x00


	//----- nvinfo : EIATTR_SPARSE_MMA_MASK
	.align		4
.L_97:
        /*0038*/ 	.byte	0x03, 0x50
        /*003a*/ 	.short	0x0000


	//----- nvinfo : EIATTR_MAXREG_COUNT
	.align		4
        /*003c*/ 	.byte	0x03, 0x1b
        /*003e*/ 	.short	0x00ff


	//----- nvinfo : EIATTR_EXTERNS
	.align		4
        /*0040*/ 	.byte	0x04, 0x0f
        /*0042*/ 	.short	(.L_99 - .L_98)


	//   ....[0]....
	.align		4
.L_98:
        /*0044*/ 	.word	index@(vprintf)


	//----- nvinfo : EIATTR_MERCURY_ISA_VERSION
	.align		4
.L_99:
        /*0048*/ 	.byte	0x03, 0x5f
        /*004a*/ 	.short	0x0101


	//----- nvinfo : EIATTR_VRC_CTA_INIT_COUNT
	.align		4
        /*004c*/ 	.byte	0x02, 0x4a
	.zero		1
	.zero		1


	//----- nvinfo : EIATTR_SYSCALL_OFFSETS
	.align		4
        /*0050*/ 	.byte	0x04, 0x46
        /*0052*/ 	.short	(.L_101 - .L_100)


	//   ....[0]....
.L_100:
        /*0054*/ 	.word	0x000002f0


	//----- nvinfo : EIATTR_EXIT_INSTR_OFFSETS
	.align		4
.L_101:
        /*0058*/ 	.byte	0x04, 0x1c
        /*005a*/ 	.short	(.L_103 - .L_102)


	//   ....[0]....
.L_102:
        /*005c*/ 	.word	0x00000130


	//   ....[1]....
        /*0060*/ 	.word	0x00001100


	//----- nvinfo : EIATTR_CRS_STACK_SIZE
	.align		4
.L_103:
        /*0064*/ 	.byte	0x04, 0x1e
        /*0066*/ 	.short	(.L_105 - .L_104)
.L_104:
        /*0068*/ 	.word	0x00000000


	//----- nvinfo : EIATTR_CBANK_PARAM_SIZE
	.align		4
.L_105:
        /*006c*/ 	.byte	0x03, 0x19
        /*006e*/ 	.short	0x0018


	//----- nvinfo : EIATTR_PARAM_CBANK
	.align		4
        /*0070*/ 	.byte	0x04, 0x0a
        /*0072*/ 	.short	(.L_107 - .L_106)
	.align		4
.L_106:
        /*0074*/ 	.word	index@(.nv.constant0._Z15calculate_forceiP4bodyPA3_d)
        /*0078*/ 	.short	0x0380
        /*007a*/ 	.short	0x0018


	//----- nvinfo : EIATTR_SW_WAR
	.align		4
.L_107:
        /*007c*/ 	.byte	0x04, 0x36
        /*007e*/ 	.short	(.L_109 - .L_108)
.L_108:
        /*0080*/ 	.word	0x00000008
.L_109:


//--------------------- .nv.callgraph             --------------------------
	.section	.nv.callgraph,"",@"SHT_CUDA_CALLGRAPH"
	.align	4
	.sectionentsize	8
	.align		4
        /*0000*/ 	.word	0x00000000
	.align		4
        /*0004*/ 	.word	0xffffffff
	.align		4
        /*0008*/ 	.word	index@(_Z16print_object_gpuiP4bodyPA3_d)
	.align		4
        /*000c*/ 	.word	index@(vprintf)
	.align		4
        /*0010*/ 	.word	index@(_Z15calculate_forceiP4bodyPA3_d)
	.align		4
        /*0014*/ 	.word	index@(vprintf)
	.align		4
        /*0018*/ 	.word	0x00000000
	.align		4
        /*001c*/ 	.word	0xfffffffe
	.align		4
        /*0020*/ 	.word	0x00000000
	.align		4
        /*0024*/ 	.word	0xfffffffd
	.align		4
        /*0028*/ 	.word	0x00000000
	.align		4
        /*002c*/ 	.word	0xfffffffc


//--------------------- .nv.constant4             --------------------------
	.section	.nv.constant4,"a",@progbits
	.align	8
	.align		8
.nv.constant4:
        /*0000*/ 	.dword	vprintf
	.align		8
        /*0008*/ 	.dword	$str
	.align		8
        /*0010*/ 	.dword	$str$1
	.align		8
        /*0018*/ 	.dword	$str$2
	.align		8
        /*0020*/ 	.dword	$str$3
	.align		8
        /*0028*/ 	.dword	$str$4
	.align		8
        /*0030*/ 	.dword	$str$5
	.align		8
        /*0038*/ 	.dword	$str$6
	.align		8
        /*0040*/ 	.dword	$str$7


//--------------------- .text._Z16print_object_gpuiP4bodyPA3_d --------------------------
	.section	.text._Z16print_object_gpuiP4bodyPA3_d,"ax",@progbits
	.align	128
        .global         _Z16print_object_gpuiP4bodyPA3_d
        .type           _Z16print_object_gpuiP4bodyPA3_d,@function
        .size           _Z16print_object_gpuiP4bodyPA3_d,(.L_x_81 - _Z16print_object_gpuiP4bodyPA3_d)
        .other          _Z16print_object_gpuiP4bodyPA3_d,@"STO_CUDA_ENTRY STV_DEFAULT"
_Z16print_object_gpuiP4bodyPA3_d:
.text._Z16print_object_gpuiP4bodyPA3_d:
[----:B------:R-:W0:Y:S08]  /*0000*/  LDC R1, c[0x0][0x37c] ;  /* 0x0000df00ff017b82 */ /* 0x000e300000000800 */
[----:B------:R-:W1:Y:S01]  /*0010*/  LDC R0, c[0x0][0x380] ;  /* 0x0000e000ff007b82 */ /* 0x000e620000000800 */
[----:B------:R-:W2:Y:S01]  /*0020*/  LDCU UR4, c[0x0][0x2f8] ;  /* 0x00005f00ff0477ac */ /* 0x000ea20008000800 */
[----:B0-----:R-:W-:Y:S01]  /*0030*/  VIADD R1, R1, 0xfffffff8 ;  /* 0xfffffff801017836 */ /* 0x001fe20000000000 */
[----:B------:R-:W-:Y:S01]  /*0040*/  MOV R2, 0x0 ;  /* 0x0000000000027802 */ /* 0x000fe20000000f00 */
[----:B------:R-:W0:Y:S04]  /*0050*/  LDCU UR5, c[0x0][0x2fc] ;  /* 0x00005f80ff0577ac */ /* 0x000e280008000800 */
[----:B------:R3:W4:Y:S01]  /*0060*/  LDC.64 R8, c[0x4][R2] ;  /* 0x0100000002087b82 */ /* 0x0007220000000a00 */
[----:B------:R-:W5:Y:S01]  /*0070*/  LDCU.64 UR6, c[0x4][0x10] ;  /* 0x01000200ff0677ac */ /* 0x000f620008000a00 */
[----:B------:R-:W3:Y:S01]  /*0080*/  LDCU.64 UR36, c[0x0][0x358] ;  /* 0x00006b00ff2477ac */ /* 0x000ee20008000a00 */
[----:B--2---:R-:W-:Y:S01]  /*0090*/  IADD3 R18, P0, PT, R1, UR4, RZ ;  /* 0x0000000401127c10 */ /* 0x004fe2000ff1e0ff */
[----:B-1----:R1:W-:Y:S04]  /*00a0*/  STL [R1], R0 ;  /* 0x0000000001007387 */ /* 0x0023e80000100800 */
[----:B0-----:R-:W-:-:S02]  /*00b0*/  IMAD.X R19, RZ, RZ, UR5, P0 ;  /* 0x00000005ff137e24 */ /* 0x001fc400080e06ff */
[----:B-----5:R-:W-:Y:S01]  /*00c0*/  IMAD.U32 R4, RZ, RZ, UR6 ;  /* 0x00000006ff047e24 */ /* 0x020fe2000f8e00ff */
[----:B------:R-:W-:Y:S01]  /*00d0*/  MOV R5, UR7 ;  /* 0x0000000700057c02 */ /* 0x000fe20008000f00 */
[----:B------:R-:W-:Y:S02]  /*00e0*/  IMAD.MOV.U32 R6, RZ, RZ, R18 ;  /* 0x000000ffff067224 */ /* 0x000fe400078e0012 */
[----:B-1-3--:R-:W-:-:S07]  /*00f0*/  IMAD.MOV.U32 R7, RZ, RZ, R19 ;  /* 0x000000ffff077224 */ /* 0x00afce00078e0013 */
[----:B------:R-:W-:-:S07]  /*0100*/  LEPC R20, `(.L_x_0) ;  /* 0x000000001014794e */ /* 0x000fce0000000000 */
[----:B----4-:R-:W-:Y:S05]  /*0110*/  CALL.ABS.NOINC R8 ;  /* 0x0000000008007343 */ /* 0x010fea0003c00000 */
.L_x_0:
[----:B------:R-:W0:Y:S01]  /*0120*/  LDC R3, c[0x0][0x380] ;  /* 0x0000e000ff037b82 */ /* 0x000e220000000800 */
[----:B------:R-:W1:Y:S07]  /*0130*/  LDCU.64 UR4, c[0x4][0x18] ;  /* 0x01000300ff0477ac */ /* 0x000e6e0008000a00 */
[----:B------:R-:W0:Y:S02]  /*0140*/  LDC.64 R16, c[0x0][0x388] ;  /* 0x0000e200ff107b82 */ /* 0x000e240000000a00 */
[----:B0-----:R-:W-:-:S05]  /*0150*/  IMAD.WIDE R16, R3, 0x50, R16 ;  /* 0x0000005003107825 */ /* 0x001fca00078e0210 */
[----:B------:R-:W2:Y:S01]  /*0160*/  LDG.E.64 R8, desc[UR36][R16.64] ;  /* 0x0000002410087981 */ /* 0x000ea2000c1e1b00 */
[----:B------:R0:W3:Y:S01]  /*0170*/  LDC.64 R10, c[0x4][R2] ;  /* 0x01000000020a7b82 */ /* 0x0000e20000000a00 */
[----:B-1----:R-:W-:Y:S01]  /*0180*/  IMAD.U32 R4, RZ, RZ, UR4 ;  /* 0x00000004ff047e24 */ /* 0x002fe2000f8e00ff */
[----:B------:R-:W-:Y:S01]  /*0190*/  MOV R5, UR5 ;  /* 0x0000000500057c02 */ /* 0x000fe20008000f00 */
[----:B------:R-:W-:Y:S02]  /*01a0*/  IMAD.MOV.U32 R6, RZ, RZ, R18 ;  /* 0x000000ffff067224 */ /* 0x000fe400078e0012 */
[----:B------:R-:W-:Y:S01]  /*01b0*/  IMAD.MOV.U32 R7, RZ, RZ, R19 ;  /* 0x000000ffff077224 */ /* 0x000fe200078e0013 */
[----:B--23--:R0:W-:Y:S06]  /*01c0*/  STL.64 [R1], R8 ;  /* 0x0000000801007387 */ /* 0x00c1ec0000100a00 */
[----:B------:R-:W-:-:S07]  /*01d0*/  LEPC R20, `(.L_x_1) ;  /* 0x000000001014794e */ /* 0x000fce0000000000 */
[----:B0-----:R-:W-:Y:S05]  /*01e0*/  CALL.ABS.NOINC R10 ;  /* 0x000000000a007343 */ /* 0x001fea0003c00000 */
.L_x_1:
[----:B------:R0:W1:Y:S01]  /*01f0*/  LDC.64 R8, c[0x4][R2] ;  /* 0x0100000002087b82 */ /* 0x0000620000000a00 */
[----:B------:R-:W2:Y:S01]  /*0200*/  LDCU.64 UR4, c[0x4][0x20] ;  /* 0x01000400ff0477ac */ /* 0x000ea20008000a00 */
[----:B------:R-:W-:Y:S01]  /*0210*/  CS2R R6, SRZ ;  /* 0x0000000000067805 */ /* 0x000fe2000001ff00 */
[----:B--2---:R-:W-:Y:S01]  /*0220*/  IMAD.U32 R4, RZ, RZ, UR4 ;  /* 0x00000004ff047e24 */ /* 0x004fe2000f8e00ff */
[----:B0-----:R-:W-:-:S07]  /*0230*/  MOV R5, UR5 ;  /* 0x0000000500057c02 */ /* 0x001fce0008000f00 */
[----:B------:R-:W-:-:S07]  /*0240*/  LEPC R20, `(.L_x_2) ;  /* 0x000000001014794e */ /* 0x000fce0000000000 */
[----:B-1----:R-:W-:Y:S05]  /*0250*/  CALL.ABS.NOINC R8 ;  /* 0x0000000008007343 */ /* 0x002fea0003c00000 */
.L_x_2:
[----:B------:R-:W2:Y:S01]  /*0260*/  LDG.E.64 R8, desc[UR36][R16.64+0x8] ;  /* 0x0000082410087981 */ /* 0x000ea2000c1e1b00 */
[----:B------:R0:W1:Y:S01]  /*0270*/  LDC.64 R10, c[0x4][R2] ;  /* 0x01000000020a7b82 */ /* 0x0000620000000a00 */
[----:B------:R-:W3:Y:S01]  /*0280*/  LDCU.64 UR4, c[0x4][0x28] ;  /* 0x01000500ff0477ac */ /* 0x000ee20008000a00 */
[----:B------:R-:W-:Y:S01]  /*0290*/  MOV R6, R18 ;  /* 0x0000001200067202 */ /* 0x000fe20000000f00 */
[----:B------:R-:W-:Y:S02]  /*02a0*/  IMAD.MOV.U32 R7, RZ, RZ, R19 ;  /* 0x000000ffff077224 */ /* 0x000fe400078e0013 */
[----:B---3--:R-:W-:Y:S02]  /*02b0*/  IMAD.U32 R4, RZ, RZ, UR4 ;  /* 0x00000004ff047e24 */ /* 0x008fe4000f8e00ff */
[----:B------:R-:W-:Y:S01]  /*02c0*/  IMAD.U32 R5, RZ, RZ, UR5 ;  /* 0x00000005ff057e24 */ /* 0x000fe2000f8e00ff */
[----:B-12---:R0:W-:Y:S06]  /*02d0*/  STL.64 [R1], R8 ;  /* 0x0000000801007387 */ /* 0x0061ec0000100a00 */
[----:B------:R-:W-:-:S07]  /*02e0*/  LEPC R20, `(.L_x_3) ;  /* 0x000000001014794e */ /* 0x000fce0000000000 */
[----:B0-----:R-:W-:Y:S05]  /*02f0*/  CALL.ABS.NOINC R10 ;  /* 0x000000000a007343 */ /* 0x001fea0003c00000 */
.L_x_3:
[----:B------:R-:W2:Y:S01]  /*0300*/  LDG.E.64 R8, desc[UR36][R16.64+0x10] ;  /* 0x0000102410087981 */ /* 0x000ea2000c1e1b00 */
[----:B------:R0:W1:Y:S01]  /*0310*/  LDC.64 R10, c[0x4][R2] ;  /* 0x01000000020a7b82 */ /* 0x0000620000000a00 */
[----:B------:R-:W3:Y:S01]  /*0320*/  LDCU.64 UR4, c[0x4][0x28] ;  /* 0x01000500ff0477ac */ /* 0x000ee20008000a00 */
[----:B------:R-:W-:Y:S02]  /*0330*/  IMAD.MOV.U32 R6, RZ, RZ, R18 ;  /* 0x000000ffff067224 */ /* 0x000fe400078e0012 */
[----:B------:R-:W-:Y:S02]  /*0340*/  IMAD.MOV.U32 R7, RZ, RZ, R19 ;  /* 0x000000ffff077224 */ /* 0x000fe400078e0013 */
[----:B---3--:R-:W-:Y:S01]  /*0350*/  IMAD.U32 R4, RZ, RZ, UR4 ;  /* 0x00000004ff047e24 */ /* 0x008fe2000f8e00ff */
[----:B------:R-:W-:Y:S01]  /*0360*/  MOV R5, UR5 ;  /* 0x0000000500057c02 */ /* 0x000fe20008000f00 */
[----:B-12---:R0:W-:Y:S06]  /*0370*/  STL.64 [R1], R8 ;  /* 0x0000000801007387 */ /* 0x0061ec0000100a00 */
[----:B------:R-:W-:-:S07]  /*0380*/  LEPC R20, `(.L_x_4) ;  /* 0x000000001014794e */ /* 0x000fce0000000000 */
[----:B0-----:R-:W-:Y:S05]  /*0390*/  CALL.ABS.NOINC R10 ;  /* 0x000000000a007343 */ /* 0x001fea0003c00000 */
.L_x_4:
[----:B------:R-:W2:Y:S01]  /*03a0*/  LDG.E.64 R8, desc[UR36][R16.64+0x18] ;  /* 0x0000182410087981 */ /* 0x000ea2000c1e1b00 */
[----:B------:R0:W1:Y:S01]  /*03b0*/  LDC.64 R10, c[0x4][R2] ;  /* 0x01000000020a7b82 */ /* 0x0000620000000a00 */
[----:B------:R-:W3:Y:S01]  /*03c0*/  LDCU.64 UR4, c[0x4][0x28] ;  /* 0x01000500ff0477ac */ /* 0x000ee20008000a00 */
[----:B------:R-:W-:Y:S01]  /*03d0*/  IMAD.MOV.U32 R6, RZ, RZ, R18 ;  /* 0x000000ffff067224 */ /* 0x000fe200078e0012 */
[----:B------:R-:W-:Y:S02]  /*03e0*/  MOV R7, R19 ;  /* 0x0000001300077202 */ /* 0x000fe40000000f00 */
[----:B---3--:R-:W-:Y:S01]  /*03f0*/  MOV R4, UR4 ;  /* 0x0000000400047c02 */ /* 0x008fe20008000f00 */
[----:B------:R-:W-:Y:S01]  /*0400*/  IMAD.U32 R5, RZ, RZ, UR5 ;  /* 0x00000005ff057e24 */ /* 0x000fe2000f8e00ff */
[----:B-12---:R0:W-:Y:S06]  /*0410*/  STL.64 [R1], R8 ;  /* 0x0000000801007387 */ /* 0x0061ec0000100a00 */
[----:B------:R-:W-:-:S07]  /*0420*/  LEPC R20, `(.L_x_5) ;  /* 0x000000001014794e */ /* 0x000fce0000000000 */
[----:B0-----:R-:W-:Y:S05]  /*0430*/  CALL.ABS.NOINC R10 ;  /* 0x000000000a007343 */ /* 0x001fea0003c00000 */
.L_x_5:
[----:B------:R0:W1:Y:S01]  /*0440*/  LDC.64 R8, c[0x4][R2] ;  /* 0x0100000002087b82 */ /* 0x0000620000000a00 */
[----:B------:R-:W2:Y:S01]  /*0450*/  LDCU.64 UR4, c[0x4][0x30] ;  /* 0x01000600ff0477ac */ /* 0x000ea20008000a00 */
[----:B------:R-:W-:Y:S01]  /*0460*/  CS2R R6, SRZ ;  /* 0x0000000000067805 */ /* 0x000fe2000001ff00 */
[----:B--2---:R-:W-:Y:S02]  /*0470*/  IMAD.U32 R4, RZ, RZ, UR4 ;  /* 0x00000004ff047e24 */ /* 0x004fe4000f8e00ff */
[----:B0-----:R-:W-:-:S07]  /*0480*/  IMAD.U32 R5, RZ, RZ, UR5 ;  /* 0x00000005ff057e24 */ /* 0x001fce000f8e00ff */
[----:B------:R-:W-:-:S07]  /*0490*/  LEPC R20, `(.L_x_6) ;  /* 0x000000001014794e */ /* 0x000fce0000000000 */
[----:B-1----:R-:W-:Y:S05]  /*04a0*/  CALL.ABS.NOINC R8 ;  /* 0x0000000008007343 */ /* 0x002fea0003c00000 */
.L_x_6:
[----:B------:R0:W1:Y:S01]  /*04b0*/  LDC.64 R8, c[0x4][R2] ;  /* 0x0100000002087b82 */ /* 0x0000620000000a00 */
[----:B------:R-:W2:Y:S01]  /*04c0*/  LDCU.64 UR4, c[0x4][0x38] ;  /* 0x01000700ff0477ac */ /* 0x000ea20008000a00 */
[----:B------:R-:W-:Y:S02]  /*04d0*/  CS2R R6, SRZ ;  /* 0x0000000000067805 */ /* 0x000fe4000001ff00 */
[----:B--2---:R-:W-:Y:S01]  /*04e0*/  MOV R4, UR4 ;  /* 0x0000000400047c02 */ /* 0x004fe20008000f00 */
[----:B0-----:R-:W-:-:S07]  /*04f0*/  IMAD.U32 R5, RZ, RZ, UR5 ;  /* 0x00000005ff057e24 */ /* 0x001fce000f8e00ff */
[----:B------:R-:W-:-:S07]  /*0500*/  LEPC R20, `(.L_x_7) ;  /* 0x000000001014794e */ /* 0x000fce0000000000 */
[----:B-1----:R-:W-:Y:S05]  /*0510*/  CALL.ABS.NOINC R8 ;  /* 0x0000000008007343 */ /* 0x002fea0003c00000 */
.L_x_7:
        /* <DEDUP_REMOVED lines=10> */
.L_x_8:
        /* <DEDUP_REMOVED lines=10> */
.L_x_9:
        /* <DEDUP_REMOVED lines=10> */
.L_x_10:
[----:B------:R0:W1:Y:S01]  /*0700*/  LDC.64 R8, c[0x4][R2] ;  /* 0x0100000002087b82 */ /* 0x0000620000000a00 */
[----:B------:R-:W2:Y:S01]  /*0710*/  LDCU.64 UR4, c[0x4][0x30] ;  /* 0x01000600ff0477ac */ /* 0x000ea20008000a00 */
[----:B------:R-:W-:Y:S01]  /*0720*/  CS2R R6, SRZ ;  /* 0x0000000000067805 */ /* 0x000fe2000001ff00 */
[----:B--2---:R-:W-:Y:S01]  /*0730*/  IMAD.U32 R4, RZ, RZ, UR4 ;  /* 0x00000004ff047e24 */ /* 0x004fe2000f8e00ff */
[----:B0-----:R-:W-:-:S07]  /*0740*/  MOV R5, UR5 ;  /* 0x0000000500057c02 */ /* 0x001fce0008000f00 */
[----:B------:R-:W-:-:S07]  /*0750*/  LEPC R20, `(.L_x_11) ;  /* 0x000000001014794e */ /* 0x000fce0000000000 */
[----:B-1----:R-:W-:Y:S05]  /*0760*/  CALL.ABS.NOINC R8 ;  /* 0x0000000008007343 */ /* 0x002fea0003c00000 */
.L_x_11:
[----:B------:R0:W1:Y:S01]  /*0770*/  LDC.64 R8, c[0x4][R2] ;  /* 0x0100000002087b82 */ /* 0x0000620000000a00 */
[----:B------:R-:W2:Y:S01]  /*0780*/  LDCU.64 UR4, c[0x4][0x40] ;  /* 0x01000800ff0477ac */ /* 0x000ea20008000a00 */
[----:B------:R-:W-:Y:S01]  /*0790*/  CS2R R6, SRZ ;  /* 0x0000000000067805 */ /* 0x000fe2000001ff00 */
[----:B--2---:R-:W-:Y:S02]  /*07a0*/  IMAD.U32 R4, RZ, RZ, UR4 ;  /* 0x00000004ff047e24 */ /* 0x004fe4000f8e00ff */
[----:B0-----:R-:W-:-:S07]  /*07b0*/  IMAD.U32 R5, RZ, RZ, UR5 ;  /* 0x00000005ff057e24 */ /* 0x001fce000f8e00ff */
[----:B------:R-:W-:-:S07]  /*07c0*/  LEPC R20, `(.L_x_12) ;  /* 0x000000001014794e */ /* 0x000fce0000000000 */
[----:B-1----:R-:W-:Y:S05]  /*07d0*/  CALL.ABS.NOINC R8 ;  /* 0x0000000008007343 */ /* 0x002fea0003c00000 */
.L_x_12:
        /* <DEDUP_REMOVED lines=10> */
.L_x_13:
        /* <DEDUP_REMOVED lines=10> */
.L_x_14:
        /* <DEDUP_REMOVED lines=10> */
.L_x_15:
[----:B------:R-:W0:Y:S01]  /*09c0*/  LDC.64 R2, c[0x4][R2] ;  /* 0x0100000002027b82 */ /* 0x000e220000000a00 */
[----:B------:R-:W1:Y:S01]  /*09d0*/  LDCU.64 UR4, c[0x4][0x30] ;  /* 0x01000600ff0477ac */ /* 0x000e620008000a00 */
[----:B------:R-:W-:Y:S02]  /*09e0*/  CS2R R6, SRZ ;  /* 0x0000000000067805 */ /* 0x000fe4000001ff00 */
[----:B-1----:R-:W-:Y:S01]  /*09f0*/  MOV R4, UR4 ;  /* 0x0000000400047c02 */ /* 0x002fe20008000f00 */
[----:B------:R-:W-:-:S07]  /*0a00*/  IMAD.U32 R5, RZ, RZ, UR5 ;  /* 0x00000005ff057e24 */ /* 0x000fce000f8e00ff */
[----:B------:R-:W-:-:S07]  /*0a10*/  LEPC R20, `(.L_x_16) ;  /* 0x000000001014794e */ /* 0x000fce0000000000 */
[----:B0-----:R-:W-:Y:S05]  /*0a20*/  CALL.ABS.NOINC R2 ;  /* 0x0000000002007343 */ /* 0x001fea0003c00000 */
.L_x_16:
[----:B------:R-:W-:Y:S05]  /*0a30*/  EXIT ;  /* 0x000000000000794d */ /* 0x000fea0003800000 */
.L_x_17:
[----:B------:R-:W-:-:S00]  /*0a40*/  BRA `(.L_x_17) ;  /* 0xfffffffc00fc7947 */ /* 0x000fc0000383ffff */
[----:B------:R-:W-:-:S00]  /*0a50*/  NOP ;  /* 0x0000000000007918 */ /* 0x000fc00000000000 */
        /* <DEDUP_REMOVED lines=10> */
.L_x_81:


//--------------------- .text._Z11update_bodydP4bodyPA3_d --------------------------
	.section	.text._Z11update_bodydP4bodyPA3_d,"ax",@progbits
	.align	128
        .global         _Z11update_bodydP4bodyPA3_d
        .type           _Z11update_bodydP4bodyPA3_d,@function
        .size           _Z11update_bodydP4bodyPA3_d,(.L_x_77 - _Z11update_bodydP4bodyPA3_d)
        .other          _Z11update_bodydP4bodyPA3_d,@"STO_CUDA_ENTRY STV_DEFAULT"
_Z11update_bodydP4bodyPA3_d:
.text._Z11update_bodydP4bodyPA3_d:
[----:B------:R-:W-:Y:S01]  /*0000*/  LDC R1, c[0x0][0x37c] ;  /* 0x0000df00ff017b82 */ /* 0x000fe20000000800 */
[----:B------:R-:W0:Y:S07]  /*0010*/  S2R R3, SR_TID.X ;  /* 0x0000000000037919 */ /* 0x000e2e0000002100 */
[----:B------:R-:W0:Y:S01]  /*0020*/  LDC.64 R24, c[0x0][0x388] ;  /* 0x0000e200ff187b82 */ /* 0x000e220000000a00 */
[----:B------:R-:W1:Y:S01]  /*0030*/  LDCU.64 UR4, c[0x0][0x358] ;  /* 0x00006b00ff0477ac */ /* 0x000e620008000a00 */
[----:B0-----:R-:W-:-:S05]  /*0040*/  IMAD.WIDE.U32 R24, R3, 0x50, R24 ;  /* 0x0000005003187825 */ /* 0x001fca00078e0018 */
[----:B-1----:R-:W2:Y:S04]  /*0050*/  LDG.E.64 R22, desc[UR4][R24.64] ;  /* 0x0000000418167981 */ /* 0x002ea8000c1e1b00 */
[----:B------:R-:W3:Y:S04]  /*0060*/  LDG.E.64 R2, desc[UR4][R24.64+0x38] ;  /* 0x0000380418027981 */ /* 0x000ee8000c1e1b00 */
[----:B------:R0:W5:Y:S04]  /*0070*/  LDG.E.64 R20, desc[UR4][R24.64+0x8] ;  /* 0x0000080418147981 */ /* 0x000168000c1e1b00 */
[----:B------:R0:W5:Y:S04]  /*0080*/  LDG.E.64 R18, desc[UR4][R24.64+0x10] ;  /* 0x0000100418127981 */ /* 0x000168000c1e1b00 */
[----:B------:R0:W5:Y:S04]  /*0090*/  LDG.E.64 R16, desc[UR4][R24.64+0x18] ;  /* 0x0000180418107981 */ /* 0x000168000c1e1b00 */
[----:B------:R0:W5:Y:S04]  /*00a0*/  LDG.E.64 R14, desc[UR4][R24.64+0x20] ;  /* 0x00002004180e7981 */ /* 0x000168000c1e1b00 */
[----:B------:R0:W5:Y:S04]  /*00b0*/  LDG.E.64 R12, desc[UR4][R24.64+0x28] ;  /* 0x00002804180c7981 */ /* 0x000168000c1e1b00 */
[----:B------:R0:W5:Y:S04]  /*00c0*/  LDG.E.64 R10, desc[UR4][R24.64+0x30] ;  /* 0x00003004180a7981 */ /* 0x000168000c1e1b00 */
[----:B------:R0:W5:Y:S04]  /*00d0*/  LDG.E.64 R26, desc[UR4][R24.64+0x40] ;  /* 0x00004004181a7981 */ /* 0x000168000c1e1b00 */
[----:B------:R0:W5:Y:S01]  /*00e0*/  LDG.E.64 R8, desc[UR4][R24.64+0x48] ;  /* 0x0000480418087981 */ /* 0x000162000c1e1b00 */
[----:B------:R-:W-:Y:S01]  /*00f0*/  IMAD.MOV.U32 R4, RZ, RZ, 0x1 ;  /* 0x00000001ff047424 */ /* 0x000fe200078e00ff */
[----:B------:R-:W-:Y:S01]  /*0100*/  BSSY.RECONVERGENT B0, `(.L_x_18) ;  /* 0x0000016000007945 */ /* 0x000fe20003800200 */
[----:B--2---:R-:W1:Y:S01]  /*0110*/  MUFU.RCP64H R5, R23 ;  /* 0x0000001700057308 */ /* 0x004e620000001800 */
[----:B---3--:R-:W-:-:S03]  /*0120*/  FSETP.GEU.AND P1, PT, |R3|, 6.5827683646048100446e-37, PT ;  /* 0x036000000300780b */ /* 0x008fc60003f2e200 */
[----:B-1----:R-:W-:-:S08]  /*0130*/  DFMA R6, -R22, R4, 1 ;  /* 0x3ff000001606742b */ /* 0x002fd00000000104 */
[----:B------:R-:W-:-:S08]  /*0140*/  DFMA R6, R6, R6, R6 ;  /* 0x000000060606722b */ /* 0x000fd00000000006 */
[----:B------:R-:W-:-:S08]  /*0150*/  DFMA R6, R4, R6, R4 ;  /* 0x000000060406722b */ /* 0x000fd00000000004 */
[----:B------:R-:W-:-:S08]  /*0160*/  DFMA R4, -R22, R6, 1 ;  /* 0x3ff000001604742b */ /* 0x000fd00000000106 */
[----:B------:R-:W-:-:S08]  /*0170*/  DFMA R4, R6, R4, R6 ;  /* 0x000000040604722b */ /* 0x000fd00000000006 */
[----:B------:R-:W-:-:S08]  /*0180*/  DMUL R6, R2, R4 ;  /* 0x0000000402067228 */ /* 0x000fd00000000000 */
[----:B------:R-:W-:-:S08]  /*0190*/  DFMA R28, -R22, R6, R2 ;  /* 0x00000006161c722b */ /* 0x000fd00000000102 */
[----:B------:R-:W-:-:S10]  /*01a0*/  DFMA R4, R4, R28, R6 ;  /* 0x0000001c0404722b */ /* 0x000fd40000000006 */
[----:B------:R-:W-:-:S05]  /*01b0*/  FFMA R0, RZ, R23, R5 ;  /* 0x00000017ff007223 */ /* 0x000fca0000000005 */
[----:B------:R-:W-:-:S13]  /*01c0*/  FSETP.GT.AND P0, PT, |R0|, 1.469367938527859385e-39, PT ;  /* 0x001000000000780b */ /* 0x000fda0003f04200 */
[----:B0-----:R-:W-:Y:S05]  /*01d0*/  @P0 BRA P1, `(.L_x_19) ;  /* 0x0000000000200947 */ /* 0x001fea0000800000 */
[----:B------:R-:W-:Y:S01]  /*01e0*/  IMAD.MOV.U32 R28, RZ, RZ, R2 ;  /* 0x000000ffff1c7224 */ /* 0x000fe200078e0002 */
[----:B------:R-:W-:Y:S01]  /*01f0*/  MOV R0, 0x240 ;  /* 0x0000024000007802 */ /* 0x000fe20000000f00 */
[----:B------:R-:W-:Y:S02]  /*0200*/  IMAD.MOV.U32 R29, RZ, RZ, R3 ;  /* 0x000000ffff1d7224 */ /* 0x000fe400078e0003 */
[----:B------:R-:W-:Y:S02]  /*0210*/  IMAD.MOV.U32 R32, RZ, RZ, R22 ;  /* 0x000000ffff207224 */ /* 0x000fe400078e0016 */
[----:B------:R-:W-:-:S07]  /*0220*/  IMAD.MOV.U32 R33, RZ, RZ, R23 ;  /* 0x000000ffff217224 */ /* 0x000fce00078e0017 */
[----:B-----5:R-:W-:Y:S05]  /*0230*/  CALL.REL.NOINC `($__internal_0_$__cuda_sm20_div_rn_f64_full) ;  /* 0x0000000400047944 */ /* 0x020fea0003c00000 */
[----:B------:R-:W-:Y:S02]  /*0240*/  IMAD.MOV.U32 R4, RZ, RZ, R34 ;  /* 0x000000ffff047224 */ /* 0x000fe400078e0022 */
[----:B------:R-:W-:-:S07]  /*0250*/  IMAD.MOV.U32 R5, RZ, RZ, R35 ;  /* 0x000000ffff057224 */ /* 0x000fce00078e0023 */
.L_x_19:
[----:B------:R-:W-:Y:S05]  /*0260*/  BSYNC.RECONVERGENT B0 ;  /* 0x0000000000007941 */ /* 0x000fea0003800200 */
.L_x_18:
[----:B------:R-:W0:Y:S01]  /*0270*/  MUFU.RCP64H R3, R23 ;  /* 0x0000001700037308 */ /* 0x000e220000001800 */
[----:B------:R-:W-:Y:S01]  /*0280*/  IMAD.MOV.U32 R2, RZ, RZ, 0x1 ;  /* 0x00000001ff027424 */ /* 0x000fe200078e00ff */
[----:B-----5:R-:W-:Y:S01]  /*0290*/  FSETP.GEU.AND P1, PT, |R27|, 6.5827683646048100446e-37, PT ;  /* 0x036000001b00780b */ /* 0x020fe20003f2e200 */
[----:B------:R-:W-:Y:S04]  /*02a0*/  BSSY.RECONVERGENT B0, `(.L_x_20) ;  /* 0x0000014000007945 */ /* 0x000fe80003800200 */
[----:B0-----:R-:W-:-:S08]  /*02b0*/  DFMA R6, -R22, R2, 1 ;  /* 0x3ff000001606742b */ /* 0x001fd00000000102 */
        /* <DEDUP_REMOVED lines=9> */
[----:B------:R-:W-:Y:S05]  /*0350*/  @P0 BRA P1, `(.L_x_21) ;  /* 0x0000000000200947 */ /* 0x000fea0000800000 */
[----:B------:R-:W-:Y:S01]  /*0360*/  IMAD.MOV.U32 R28, RZ, RZ, R26 ;  /* 0x000000ffff1c7224 */ /* 0x000fe200078e001a */
[----:B------:R-:W-:Y:S01]  /*0370*/  MOV R0, 0x3c0 ;  /* 0x000003c000007802 */ /* 0x000fe20000000f00 */
[----:B------:R-:W-:Y:S02]  /*0380*/  IMAD.MOV.U32 R29, RZ, RZ, R27 ;  /* 0x000000ffff1d7224 */ /* 0x000fe400078e001b */
[----:B------:R-:W-:Y:S02]  /*0390*/  IMAD.MOV.U32 R32, RZ, RZ, R22 ;  /* 0x000000ffff207224 */ /* 0x000fe400078e0016 */
[----:B------:R-:W-:-:S07]  /*03a0*/  IMAD.MOV.U32 R33, RZ, RZ, R23 ;  /* 0x000000ffff217224 */ /* 0x000fce00078e0017 */
[----:B------:R-:W-:Y:S05]  /*03b0*/  CALL.REL.NOINC `($__internal_0_$__cuda_sm20_div_rn_f64_full) ;  /* 0x0000000000a47944 */ /* 0x000fea0003c00000 */
[----:B------:R-:W-:Y:S02]  /*03c0*/  IMAD.MOV.U32 R2, RZ, RZ, R34 ;  /* 0x000000ffff027224 */ /* 0x000fe400078e0022 */
[----:B------:R-:W-:-:S07]  /*03d0*/  IMAD.MOV.U32 R3, RZ, RZ, R35 ;  /* 0x000000ffff037224 */ /* 0x000fce00078e0023 */
.L_x_21:
[----:B------:R-:W-:Y:S05]  /*03e0*/  BSYNC.RECONVERGENT B0 ;  /* 0x0000000000007941 */ /* 0x000fea0003800200 */
.L_x_20:
[----:B------:R-:W0:Y:S01]  /*03f0*/  MUFU.RCP64H R7, R23 ;  /* 0x0000001700077308 */ /* 0x000e220000001800 */
[----:B------:R-:W-:Y:S01]  /*0400*/  IMAD.MOV.U32 R6, RZ, RZ, 0x1 ;  /* 0x00000001ff067424 */ /* 0x000fe200078e00ff */
[----:B------:R-:W-:Y:S01]  /*0410*/  FSETP.GEU.AND P1, PT, |R9|, 6.5827683646048100446e-37, PT ;  /* 0x036000000900780b */ /* 0x000fe20003f2e200 */
        /* <DEDUP_REMOVED lines=20> */
.L_x_23:
[----:B------:R-:W-:Y:S05]  /*0560*/  BSYNC.RECONVERGENT B0 ;  /* 0x0000000000007941 */ /* 0x000fea0003800200 */
.L_x_22:
[----:B------:R-:W0:Y:S02]  /*0570*/  LDCU.64 UR6, c[0x0][0x380] ;  /* 0x00007000ff0677ac */ /* 0x000e240008000a00 */
[----:B0-----:R-:W-:Y:S02]  /*0580*/  DFMA R14, R4, UR6, R14 ;  /* 0x00000006040e7c2b */ /* 0x001fe4000800000e */
[----:B------:R-:W-:Y:S02]  /*0590*/  DFMA R12, R2, UR6, R12 ;  /* 0x00000006020c7c2b */ /* 0x000fe4000800000c */
[----:B------:R-:W-:-:S03]  /*05a0*/  DFMA R10, R6, UR6, R10 ;  /* 0x00000006060a7c2b */ /* 0x000fc6000800000a */
[----:B------:R-:W-:Y:S01]  /*05b0*/  STG.E.64 desc[UR4][R24.64+0x20], R14 ;  /* 0x0000200e18007986 */ /* 0x000fe2000c101b04 */
[----:B------:R-:W-:Y:S02]  /*05c0*/  DFMA R20, R14, UR6, R20 ;  /* 0x000000060e147c2b */ /* 0x000fe40008000014 */
[----:B------:R-:W-:Y:S01]  /*05d0*/  DFMA R18, R12, UR6, R18 ;  /* 0x000000060c127c2b */ /* 0x000fe20008000012 */
[----:B------:R-:W-:Y:S01]  /*05e0*/  STG.E.64 desc[UR4][R24.64+0x28], R12 ;  /* 0x0000280c18007986 */ /* 0x000fe2000c101b04 */
[----:B------:R-:W-:-:S03]  /*05f0*/  DFMA R16, R10, UR6, R16 ;  /* 0x000000060a107c2b */ /* 0x000fc60008000010 */
[----:B------:R-:W-:Y:S04]  /*0600*/  STG.E.64 desc[UR4][R24.64+0x30], R10 ;  /* 0x0000300a18007986 */ /* 0x000fe8000c101b04 */
[----:B------:R-:W-:Y:S04]  /*0610*/  STG.E.64 desc[UR4][R24.64+0x8], R20 ;  /* 0x0000081418007986 */ /* 0x000fe8000c101b04 */
[----:B------:R-:W-:Y:S04]  /*0620*/  STG.E.64 desc[UR4][R24.64+0x10], R18 ;  /* 0x0000101218007986 */ /* 0x000fe8000c101b04 */
[----:B------:R-:W-:Y:S01]  /*0630*/  STG.E.64 desc[UR4][R24.64+0x18], R16 ;  /* 0x0000181018007986 */ /* 0x000fe2000c101b04 */
[----:B------:R-:W-:Y:S05]  /*0640*/  EXIT ;  /* 0x000000000000794d */ /* 0x000fea0003800000 */
        .weak           $__internal_0_$__cuda_sm20_div_rn_f64_full
        .type           $__internal_0_$__cuda_sm20_div_rn_f64_full,@function
        .size           $__internal_0_$__cuda_sm20_div_rn_f64_full,(.L_x_77 - $__internal_0_$__cuda_sm20_div_rn_f64_full)
$__internal_0_$__cuda_sm20_div_rn_f64_full:
[----:B------:R-:W-:Y:S01]  /*0650*/  FSETP.GEU.AND P2, PT, |R29|, 1.469367938527859385e-39, PT ;  /* 0x001000001d00780b */ /* 0x000fe20003f4e200 */
[----:B------:R-:W-:Y:S01]  /*0660*/  IMAD.MOV.U32 R41, RZ, RZ, 0x1ca00000 ;  /* 0x1ca00000ff297424 */ /* 0x000fe200078e00ff */
[C---:B------:R-:W-:Y:S01]  /*0670*/  FSETP.GEU.AND P0, PT, |R33|.reuse, 1.469367938527859385e-39, PT ;  /* 0x001000002100780b */ /* 0x040fe20003f0e200 */
[----:B------:R-:W-:Y:S01]  /*0680*/  IMAD.MOV.U32 R6, RZ, RZ, R28 ;  /* 0x000000ffff067224 */ /* 0x000fe200078e001c */
[----:B------:R-:W-:Y:S01]  /*0690*/  LOP3.LUT R30, R33, 0x800fffff, RZ, 0xc0, !PT ;  /* 0x800fffff211e7812 */ /* 0x000fe200078ec0ff */
[----:B------:R-:W-:Y:S01]  /*06a0*/  IMAD.MOV.U32 R34, RZ, RZ, 0x1 ;  /* 0x00000001ff227424 */ /* 0x000fe200078e00ff */
[----:B------:R-:W-:Y:S01]  /*06b0*/  LOP3.LUT R40, R29, 0x7ff00000, RZ, 0xc0, !PT ;  /* 0x7ff000001d287812 */ /* 0x000fe200078ec0ff */
[----:B------:R-:W-:Y:S01]  /*06c0*/  BSSY.RECONVERGENT B1, `(.L_x_24) ;  /* 0x0000050000017945 */ /* 0x000fe20003800200 */
[----:B------:R-:W-:Y:S01]  /*06d0*/  LOP3.LUT R31, R30, 0x3ff00000, RZ, 0xfc, !PT ;  /* 0x3ff000001e1f7812 */ /* 0x000fe200078efcff */
[----:B------:R-:W-:Y:S01]  /*06e0*/  IMAD.MOV.U32 R30, RZ, RZ, R32 ;  /* 0x000000ffff1e7224 */ /* 0x000fe200078e0020 */
[----:B------:R-:W-:-:S03]  /*06f0*/  LOP3.LUT R43, R33, 0x7ff00000, RZ, 0xc0, !PT ;  /* 0x7ff00000212b7812 */ /* 0x000fc600078ec0ff */
[----:B------:R-:W-:Y:S01]  /*0700*/  @!P2 LOP3.LUT R7, R33, 0x7ff00000, RZ, 0xc0, !PT ;  /* 0x7ff000002107a812 */ /* 0x000fe200078ec0ff */
[----:B------:R-:W-:Y:S01]  /*0710*/  @!P2 IMAD.MOV.U32 R36, RZ, RZ, RZ ;  /* 0x000000ffff24a224 */ /* 0x000fe200078e00ff */
[----:B------:R-:W-:Y:S01]  /*0720*/  @!P0 DMUL R30, R32, 8.98846567431157953865e+307 ;  /* 0x7fe00000201e8828 */ /* 0x000fe20000000000 */
[C---:B------:R-:W-:Y:S02]  /*0730*/  ISETP.GE.U32.AND P1, PT, R40.reuse, R43, PT ;  /* 0x0000002b2800720c */ /* 0x040fe40003f26070 */
[----:B------:R-:W-:Y:S02]  /*0740*/  @!P2 ISETP.GE.U32.AND P3, PT, R40, R7, PT ;  /* 0x000000072800a20c */ /* 0x000fe40003f66070 */
[C---:B------:R-:W-:Y:S01]  /*0750*/  SEL R7, R41.reuse, 0x63400000, !P1 ;  /* 0x6340000029077807 */ /* 0x040fe20004800000 */
[----:B------:R-:W0:Y:S01]  /*0760*/  MUFU.RCP64H R35, R31 ;  /* 0x0000001f00237308 */ /* 0x000e220000001800 */
[----:B------:R-:W-:Y:S02]  /*0770*/  @!P2 SEL R37, R41, 0x63400000, !P3 ;  /* 0x634000002925a807 */ /* 0x000fe40005800000 */
[----:B------:R-:W-:-:S02]  /*0780*/  LOP3.LUT R7, R7, 0x800fffff, R29, 0xf8, !PT ;  /* 0x800fffff07077812 */ /* 0x000fc400078ef81d */
[----:B------:R-:W-:Y:S02]  /*0790*/  @!P2 LOP3.LUT R37, R37, 0x80000000, R29, 0xf8, !PT ;  /* 0x800000002525a812 */ /* 0x000fe400078ef81d */
[----:B------:R-:W-:Y:S02]  /*07a0*/  @!P0 LOP3.LUT R43, R31, 0x7ff00000, RZ, 0xc0, !PT ;  /* 0x7ff000001f2b8812 */ /* 0x000fe400078ec0ff */
[----:B------:R-:W-:-:S06]  /*07b0*/  @!P2 LOP3.LUT R37, R37, 0x100000, RZ, 0xfc, !PT ;  /* 0x001000002525a812 */ /* 0x000fcc00078efcff */
[----:B------:R-:W-:Y:S02]  /*07c0*/  @!P2 DFMA R6, R6, 2, -R36 ;  /* 0x400000000606a82b */ /* 0x000fe40000000824 */
[----:B0-----:R-:W-:-:S08]  /*07d0*/  DFMA R36, R34, -R30, 1 ;  /* 0x3ff000002224742b */ /* 0x001fd0000000081e */
[----:B------:R-:W-:-:S08]  /*07e0*/  DFMA R36, R36, R36, R36 ;  /* 0x000000242424722b */ /* 0x000fd00000000024 */
[----:B------:R-:W-:-:S08]  /*07f0*/  DFMA R34, R34, R36, R34 ;  /* 0x000000242222722b */ /* 0x000fd00000000022 */
[----:B------:R-:W-:-:S08]  /*0800*/  DFMA R36, R34, -R30, 1 ;  /* 0x3ff000002224742b */ /* 0x000fd0000000081e */
[----:B------:R-:W-:-:S08]  /*0810*/  DFMA R34, R34, R36, R34 ;  /* 0x000000242222722b */ /* 0x000fd00000000022 */
[----:B------:R-:W-:-:S08]  /*0820*/  DMUL R36, R34, R6 ;  /* 0x0000000622247228 */ /* 0x000fd00000000000 */
[----:B------:R-:W-:-:S08]  /*0830*/  DFMA R38, R36, -R30, R6 ;  /* 0x8000001e2426722b */ /* 0x000fd00000000006 */
[----:B------:R-:W-:Y:S01]  /*0840*/  DFMA R38, R34, R38, R36 ;  /* 0x000000262226722b */ /* 0x000fe20000000024 */
[----:B------:R-:W-:Y:S01]  /*0850*/  IMAD.MOV.U32 R36, RZ, RZ, R40 ;  /* 0x000000ffff247224 */ /* 0x000fe200078e0028 */
[----:B------:R-:W-:-:S05]  /*0860*/  @!P2 LOP3.LUT R36, R7, 0x7ff00000, RZ, 0xc0, !PT ;  /* 0x7ff000000724a812 */ /* 0x000fca00078ec0ff */
[----:B------:R-:W-:-:S05]  /*0870*/  VIADD R34, R36, 0xffffffff ;  /* 0xffffffff24227836 */ /* 0x000fca0000000000 */
[----:B------:R-:W-:Y:S01]  /*0880*/  ISETP.GT.U32.AND P0, PT, R34, 0x7feffffe, PT ;  /* 0x7feffffe2200780c */ /* 0x000fe20003f04070 */
[----:B------:R-:W-:-:S05]  /*0890*/  VIADD R34, R43, 0xffffffff ;  /* 0xffffffff2b227836 */ /* 0x000fca0000000000 */
[----:B------:R-:W-:-:S13]  /*08a0*/  ISETP.GT.U32.OR P0, PT, R34, 0x7feffffe, P0 ;  /* 0x7feffffe2200780c */ /* 0x000fda0000704470 */
[----:B------:R-:W-:Y:S05]  /*08b0*/  @P0 BRA `(.L_x_25) ;  /* 0x00000000006c0947 */ /* 0x000fea0003800000 */
[----:B------:R-:W-:Y:S01]  /*08c0*/  LOP3.LUT R29, R33, 0x7ff00000, RZ, 0xc0, !PT ;  /* 0x7ff00000211d7812 */ /* 0x000fe200078ec0ff */
[----:B------:R-:W-:-:S03]  /*08d0*/  IMAD.MOV.U32 R36, RZ, RZ, RZ ;  /* 0x000000ffff247224 */ /* 0x000fc600078e00ff */
[CC--:B------:R-:W-:Y:S02]  /*08e0*/  ISETP.GE.U32.AND P0, PT, R40.reuse, R29.reuse, PT ;  /* 0x0000001d2800720c */ /* 0x0c0fe40003f06070 */
[----:B------:R-:W-:Y:S02]  /*08f0*/  VIADDMNMX R40, R40, -R29, 0xb9600000, !PT ;  /* 0xb960000028287446 */ /* 0x000fe4000780091d */
[----:B------:R-:W-:Y:S02]  /*0900*/  SEL R41, R41, 0x63400000, !P0 ;  /* 0x6340000029297807 */ /* 0x000fe40004000000 */
[----:B------:R-:W-:-:S05]  /*0910*/  VIMNMX R28, PT, PT, R40, 0x46a00000, PT ;  /* 0x46a00000281c7848 */ /* 0x000fca0003fe0100 */
[----:B------:R-:W-:-:S04]  /*0920*/  IMAD.IADD R28, R28, 0x1, -R41 ;  /* 0x000000011c1c7824 */ /* 0x000fc800078e0a29 */
[----:B------:R-:W-:-:S06]  /*0930*/  VIADD R37, R28, 0x7fe00000 ;  /* 0x7fe000001c257836 */ /* 0x000fcc0000000000 */
[----:B------:R-:W-:-:S10]  /*0940*/  DMUL R34, R38, R36 ;  /* 0x0000002426227228 */ /* 0x000fd40000000000 */
[----:B------:R-:W-:-:S13]  /*0950*/  FSETP.GTU.AND P0, PT, |R35|, 1.469367938527859385e-39, PT ;  /* 0x001000002300780b */ /* 0x000fda0003f0c200 */
[----:B------:R-:W-:Y:S05]  /*0960*/  @P0 BRA `(.L_x_26) ;  /* 0x0000000000940947 */ /* 0x000fea0003800000 */
[----:B------:R-:W-:Y:S01]  /*0970*/  DFMA R6, R38, -R30, R6 ;  /* 0x8000001e2606722b */ /* 0x000fe20000000006 */
[----:B------:R-:W-:-:S09]  /*0980*/  IMAD.MOV.U32 R36, RZ, RZ, RZ ;  /* 0x000000ffff247224 */ /* 0x000fd200078e00ff */
[C---:B------:R-:W-:Y:S02]  /*0990*/  FSETP.NEU.AND P0, PT, R7.reuse, RZ, PT ;  /* 0x000000ff0700720b */ /* 0x040fe40003f0d000 */
[----:B------:R-:W-:-:S04]  /*09a0*/  LOP3.LUT R33, R7, 0x80000000, R33, 0x48, !PT ;  /* 0x8000000007217812 */ /* 0x000fc800078e4821 */
[----:B------:R-:W-:-:S07]  /*09b0*/  LOP3.LUT R37, R33, R37, RZ, 0xfc, !PT ;  /* 0x0000002521257212 */ /* 0x000fce00078efcff */
[----:B------:R-:W-:Y:S05]  /*09c0*/  @!P0 BRA `(.L_x_26) ;  /* 0x00000000007c8947 */ /* 0x000fea0003800000 */
[----:B------:R-:W-:Y:S01]  /*09d0*/  IMAD.MOV R7, RZ, RZ, -R28 ;  /* 0x000000ffff077224 */ /* 0x000fe200078e0a1c */
[----:B------:R-:W-:Y:S01]  /*09e0*/  DMUL.RP R36, R38, R36 ;  /* 0x0000002426247228 */ /* 0x000fe20000008000 */
[----:B------:R-:W-:-:S06]  /*09f0*/  IMAD.MOV.U32 R6, RZ, RZ, RZ ;  /* 0x000000ffff067224 */ /* 0x000fcc00078e00ff */
[----:B------:R-:W-:-:S03]  /*0a00*/  DFMA R6, R34, -R6, R38 ;  /* 0x800000062206722b */ /* 0x000fc60000000026 */
[----:B------:R-:W-:-:S03]  /*0a10*/  LOP3.LUT R33, R37, R33, RZ, 0x3c, !PT ;  /* 0x0000002125217212 */ /* 0x000fc600078e3cff */
[----:B------:R-:W-:-:S04]  /*0a20*/  IADD3 R6, PT, PT, -R28, -0x43300000, RZ ;  /* 0xbcd000001c067810 */ /* 0x000fc80007ffe1ff */
[----:B------:R-:W-:-:S04]  /*0a30*/  FSETP.NEU.AND P0, PT, |R7|, R6, PT ;  /* 0x000000060700720b */ /* 0x000fc80003f0d200 */
[----:B------:R-:W-:Y:S02]  /*0a40*/  FSEL R34, R36, R34, !P0 ;  /* 0x0000002224227208 */ /* 0x000fe40004000000 */
[----:B------:R-:W-:Y:S01]  /*0a50*/  FSEL R35, R33, R35, !P0 ;  /* 0x0000002321237208 */ /* 0x000fe20004000000 */
[----:B------:R-:W-:Y:S06]  /*0a60*/  BRA `(.L_x_26) ;  /* 0x0000000000547947 */ /* 0x000fec0003800000 */
.L_x_25:
[----:B------:R-:W-:-:S14]  /*0a70*/  DSETP.NAN.AND P0, PT, R28, R28, PT ;  /* 0x0000001c1c00722a */ /* 0x000fdc0003f08000 */
[----:B------:R-:W-:Y:S05]  /*0a80*/  @P0 BRA `(.L_x_27) ;  /* 0x0000000000440947 */ /* 0x000fea0003800000 */
[----:B------:R-:W-:-:S14]  /*0a90*/  DSETP.NAN.AND P0, PT, R32, R32, PT ;  /* 0x000000202000722a */ /* 0x000fdc0003f08000 */
[----:B------:R-:W-:Y:S05]  /*0aa0*/  @P0 BRA `(.L_x_28) ;  /* 0x0000000000300947 */ /* 0x000fea0003800000 */
[----:B------:R-:W-:Y:S01]  /*0ab0*/  ISETP.NE.AND P0, PT, R36, R43, PT ;  /* 0x0000002b2400720c */ /* 0x000fe20003f05270 */
[----:B------:R-:W-:Y:S02]  /*0ac0*/  IMAD.MOV.U32 R34, RZ, RZ, 0x0 ;  /* 0x00000000ff227424 */ /* 0x000fe400078e00ff */
[----:B------:R-:W-:-:S10]  /*0ad0*/  IMAD.MOV.U32 R35, RZ, RZ, -0x80000 ;  /* 0xfff80000ff237424 */ /* 0x000fd400078e00ff */
[----:B------:R-:W-:Y:S05]  /*0ae0*/  @!P0 BRA `(.L_x_26) ;  /* 0x0000000000348947 */ /* 0x000fea0003800000 */
[----:B------:R-:W-:Y:S02]  /*0af0*/  ISETP.NE.AND P0, PT, R36, 0x7ff00000, PT ;  /* 0x7ff000002400780c */ /* 0x000fe40003f05270 */
[----:B------:R-:W-:Y:S02]  /*0b00*/  LOP3.LUT R35, R29, 0x80000000, R33, 0x48, !PT ;  /* 0x800000001d237812 */ /* 0x000fe400078e4821 */
[----:B------:R-:W-:-:S13]  /*0b10*/  ISETP.EQ.OR P0, PT, R43, RZ, !P0 ;  /* 0x000000ff2b00720c */ /* 0x000fda0004702670 */
[----:B------:R-:W-:Y:S01]  /*0b20*/  @P0 LOP3.LUT R6, R35, 0x7ff00000, RZ, 0xfc, !PT ;  /* 0x7ff0000023060812 */ /* 0x000fe200078efcff */
[----:B------:R-:W-:Y:S02]  /*0b30*/  @!P0 IMAD.MOV.U32 R34, RZ, RZ, RZ ;  /* 0x000000ffff228224 */ /* 0x000fe400078e00ff */
[----:B------:R-:W-:Y:S02]  /*0b40*/  @P0 IMAD.MOV.U32 R34, RZ, RZ, RZ ;  /* 0x000000ffff220224 */ /* 0x000fe400078e00ff */
[----:B------:R-:W-:Y:S01]  /*0b50*/  @P0 IMAD.MOV.U32 R35, RZ, RZ, R6 ;  /* 0x000000ffff230224 */ /* 0x000fe200078e0006 */
[----:B------:R-:W-:Y:S06]  /*0b60*/  BRA `(.L_x_26) ;  /* 0x0000000000147947 */ /* 0x000fec0003800000 */
.L_x_28:
[----:B------:R-:W-:Y:S01]  /*0b70*/  LOP3.LUT R35, R33, 0x80000, RZ, 0xfc, !PT ;  /* 0x0008000021237812 */ /* 0x000fe200078efcff */
[----:B------:R-:W-:Y:S01]  /*0b80*/  IMAD.MOV.U32 R34, RZ, RZ, R32 ;  /* 0x000000ffff227224 */ /* 0x000fe200078e0020 */
[----:B------:R-:W-:Y:S06]  /*0b90*/  BRA `(.L_x_26) ;  /* 0x0000000000087947 */ /* 0x000fec0003800000 */
.L_x_27:
[----:B------:R-:W-:Y:S01]  /*0ba0*/  LOP3.LUT R35, R29, 0x80000, RZ, 0xfc, !PT ;  /* 0x000800001d237812 */ /* 0x000fe200078efcff */
[----:B------:R-:W-:-:S07]  /*0bb0*/  IMAD.MOV.U32 R34, RZ, RZ, R28 ;  /* 0x000000ffff227224 */ /* 0x000fce00078e001c */
.L_x_26:
[----:B------:R-:W-:Y:S05]  /*0bc0*/  BSYNC.RECONVERGENT B1 ;  /* 0x0000000000017941 */ /* 0x000fea0003800200 */
.L_x_24:
[----:B------:R-:W-:Y:S02]  /*0bd0*/  IMAD.MOV.U32 R6, RZ, RZ, R0 ;  /* 0x000000ffff067224 */ /* 0x000fe400078e0000 */
[----:B------:R-:W-:-:S04]  /*0be0*/  IMAD.MOV.U32 R7, RZ, RZ, 0x0 ;  /* 0x00000000ff077424 */ /* 0x000fc800078e00ff */
[----:B------:R-:W-:Y:S05]  /*0bf0*/  RET.REL.NODEC R6 `(_Z11update_bodydP4bodyPA3_d) ;  /* 0xfffffff406007950 */ /* 0x000fea0003c3ffff */
.L_x_29:
        /* <DEDUP_REMOVED lines=16> */
.L_x_77:


//--------------------- .text._Z9net_forceiP4bodyPA3_d --------------------------
	.section	.text._Z9net_forceiP4bodyPA3_d,"ax",@progbits
	.align	128
        .global         _Z9net_forceiP4bodyPA3_d
        .type           _Z9net_forceiP4bodyPA3_d,@function
        .size           _Z9net_forceiP4bodyPA3_d,(.L_x_83 - _Z9net_forceiP4bodyPA3_d)
        .other          _Z9net_forceiP4bodyPA3_d,@"STO_CUDA_ENTRY STV_DEFAULT"
_Z9net_forceiP4bodyPA3_d:
.text._Z9net_forceiP4bodyPA3_d:
[----:B------:R-:W-:Y:S01]  /*0000*/  LDC R1, c[0x0][0x37c] ;  /* 0x0000df00ff017b82 */ /* 0x000fe20000000800 */
[----:B------:R-:W0:Y:S01]  /*0010*/  LDCU UR6, c[0x0][0x380] ;  /* 0x00007000ff0677ac */ /* 0x000e220008000800 */
[----:B------:R-:W1:Y:S01]  /*0020*/  S2R R0, SR_TID.X ;  /* 0x0000000000007919 */ /* 0x000e620000002100 */
[----:B------:R-:W-:Y:S02]  /*0030*/  CS2R R16, SRZ ;  /* 0x0000000000107805 */ /* 0x000fe4000001ff00 */
[----:B------:R-:W-:Y:S02]  /*0040*/  CS2R R6, SRZ ;  /* 0x0000000000067805 */ /* 0x000fe4000001ff00 */
[----:B------:R-:W-:Y:S01]  /*0050*/  CS2R R26, SRZ ;  /* 0x00000000001a7805 */ /* 0x000fe2000001ff00 */
[----:B------:R-:W2:Y:S01]  /*0060*/  LDCU.64 UR4, c[0x0][0x358] ;  /* 0x00006b00ff0477ac */ /* 0x000ea20008000a00 */
[----:B0-----:R-:W-:-:S09]  /*0070*/  UISETP.GE.AND UP0, UPT, UR6, 0x1, UPT ;  /* 0x000000010600788c */ /* 0x001fd2000bf06270 */
[----:B--2---:R-:W-:Y:S05]  /*0080*/  BRA.U !UP0, `(.L_x_30) ;  /* 0x0000000d08a87547 */ /* 0x004fea000b800000 */
[----:B-1----:R-:W-:Y:S01]  /*0090*/  IMAD R2, R0, UR6, RZ ;  /* 0x0000000600027c24 */ /* 0x002fe2000f8e02ff */
[----:B------:R-:W0:Y:S01]  /*00a0*/  LDC.64 R8, c[0x0][0x390] ;  /* 0x0000e400ff087b82 */ /* 0x000e220000000a00 */
[----:B------:R-:W-:Y:S01]  /*00b0*/  BSSY.RECONVERGENT B0, `(.L_x_31) ;  /* 0x000007a000007945 */ /* 0x000fe20003800200 */
[----:B------:R-:W-:Y:S01]  /*00c0*/  CS2R R26, SRZ ;  /* 0x00000000001a7805 */ /* 0x000fe2000001ff00 */
[C---:B------:R-:W-:Y:S01]  /*00d0*/  VIADD R3, R2.reuse, 0x1 ;  /* 0x0000000102037836 */ /* 0x040fe20000000000 */
[----:B------:R-:W-:Y:S02]  /*00e0*/  CS2R R6, SRZ ;  /* 0x0000000000067805 */ /* 0x000fe4000001ff00 */
[----:B------:R-:W-:Y:S02]  /*00f0*/  CS2R R16, SRZ ;  /* 0x0000000000107805 */ /* 0x000fe4000001ff00 */
[----:B------:R-:W-:-:S05]  /*0100*/  VIADDMNMX R3, R2, UR6, R3, !PT ;  /* 0x0000000602037c46 */ /* 0x000fca000f800103 */
[----:B------:R-:W-:Y:S02]  /*0110*/  IMAD.IADD R4, R3, 0x1, -R2 ;  /* 0x0000000103047824 */ /* 0x000fe400078e0a02 */
[----:B------:R-:W-:-:S03]  /*0120*/  IMAD.IADD R3, R2, 0x1, -R3 ;  /* 0x0000000102037824 */ /* 0x000fc600078e0a03 */
[----:B------:R-:W-:Y:S02]  /*0130*/  LOP3.LUT R5, R4, 0xf, RZ, 0xc0, !PT ;  /* 0x0000000f04057812 */ /* 0x000fe400078ec0ff */
[----:B------:R-:W-:Y:S02]  /*0140*/  ISETP.GT.U32.AND P1, PT, R3, -0x10, PT ;  /* 0xfffffff00300780c */ /* 0x000fe40003f24070 */
[----:B------:R-:W-:-:S11]  /*0150*/  ISETP.NE.AND P0, PT, R5, RZ, PT ;  /* 0x000000ff0500720c */ /* 0x000fd60003f05270 */
[----:B------:R-:W-:Y:S05]  /*0160*/  @P1 BRA `(.L_x_32) ;  /* 0x0000000400b81947 */ /* 0x000fea0003800000 */
[----:B------:R-:W-:Y:S01]  /*0170*/  IMAD.MOV.U32 R10, RZ, RZ, 0xc0 ;  /* 0x000000c0ff0a7424 */ /* 0x000fe200078e00ff */
[----:B------:R-:W-:Y:S01]  /*0180*/  LOP3.LUT R28, R4, 0xfffffff0, RZ, 0xc0, !PT ;  /* 0xfffffff0041c7812 */ /* 0x000fe200078ec0ff */
[----:B------:R-:W-:Y:S01]  /*0190*/  IMAD.MOV.U32 R11, RZ, RZ, 0x0 ;  /* 0x00000000ff0b7424 */ /* 0x000fe200078e00ff */
[----:B------:R-:W-:Y:S02]  /*01a0*/  CS2R R26, SRZ ;  /* 0x00000000001a7805 */ /* 0x000fe4000001ff00 */
[----:B------:R-:W-:Y:S01]  /*01b0*/  IADD3 R28, PT, PT, -R28, RZ, RZ ;  /* 0x000000ff1c1c7210 */ /* 0x000fe20007ffe1ff */
[----:B0-----:R-:W-:-:S04]  /*01c0*/  IMAD.WIDE.U32 R10, R8, 0x1, R10 ;  /* 0x00000001080a7825 */ /* 0x001fc800078e000a */
[----:B------:R-:W-:-:S07]  /*01d0*/  IMAD.IADD R3, R11, 0x1, R9 ;  /* 0x000000010b037824 */ /* 0x000fce00078e0209 */
.L_x_33:
[----:B------:R-:W-:Y:S02]  /*01e0*/  IMAD.MOV.U32 R12, RZ, RZ, R10 ;  /* 0x000000ffff0c7224 */ /* 0x000fe400078e000a */
[----:B------:R-:W-:Y:S02]  /*01f0*/  IMAD.MOV.U32 R13, RZ, RZ, R3 ;  /* 0x000000ffff0d7224 */ /* 0x000fe400078e0003 */
[----:B------:R-:W-:-:S05]  /*0200*/  IMAD.WIDE R24, R2, 0x18, R12 ;  /* 0x0000001802187825 */ /* 0x000fca00078e020c */
[----:B------:R-:W2:Y:S04]  /*0210*/  LDG.E.64 R20, desc[UR4][R24.64+-0xc0] ;  /* 0xffff400418147981 */ /* 0x000ea8000c1e1b00 */
[----:B------:R-:W3:Y:S04]  /*0220*/  LDG.E.64 R18, desc[UR4][R24.64+-0xb8] ;  /* 0xffff480418127981 */ /* 0x000ee8000c1e1b00 */
[----:B------:R-:W4:Y:S04]  /*0230*/  LDG.E.64 R12, desc[UR4][R24.64+-0xb0] ;  /* 0xffff5004180c7981 */ /* 0x000f28000c1e1b00 */
[----:B------:R-:W5:Y:S04]  /*0240*/  LDG.E.64 R22, desc[UR4][R24.64+-0xa0] ;  /* 0xffff600418167981 */ /* 0x000f68000c1e1b00 */
[----:B------:R-:W5:Y:S01]  /*0250*/  LDG.E.64 R14, desc[UR4][R24.64+-0x90] ;  /* 0xffff7004180e7981 */ /* 0x000f62000c1e1b00 */
[----:B--2---:R-:W-:-:S03]  /*0260*/  DADD R20, R20, R16 ;  /* 0x0000000014147229 */ /* 0x004fc60000000010 */
[----:B------:R-:W2:Y:S01]  /*0270*/  LDG.E.64 R16, desc[UR4][R24.64+-0x98] ;  /* 0xffff680418107981 */ /* 0x000ea2000c1e1b00 */
[----:B---3--:R-:W-:-:S03]  /*0280*/  DADD R18, R18, R6 ;  /* 0x0000000012127229 */ /* 0x008fc60000000006 */
[----:B------:R-:W3:Y:S01]  /*0290*/  LDG.E.64 R6, desc[UR4][R24.64+-0xa8] ;  /* 0xffff580418067981 */ /* 0x000ee2000c1e1b00 */
[----:B----4-:R-:W-:-:S03]  /*02a0*/  DADD R12, R12, R26 ;  /* 0x000000000c0c7229 */ /* 0x010fc6000000001a */
[----:B------:R-:W4:Y:S01]  /*02b0*/  LDG.E.64 R26, desc[UR4][R24.64+0xb8] ;  /* 0x0000b804181a7981 */ /* 0x000f22000c1e1b00 */
[----:B-----5:R-:W-:-:S03]  /*02c0*/  DADD R22, R18, R22 ;  /* 0x0000000012167229 */ /* 0x020fc60000000016 */
[----:B------:R-:W5:Y:S01]  /*02d0*/  LDG.E.64 R18, desc[UR4][R24.64+-0x78] ;  /* 0xffff880418127981 */ /* 0x000f62000c1e1b00 */
[----:B--2---:R-:W-:-:S03]  /*02e0*/  DADD R16, R12, R16 ;  /* 0x000000000c107229 */ /* 0x004fc60000000010 */
[----:B------:R-:W2:Y:S01]  /*02f0*/  LDG.E.64 R12, desc[UR4][R24.64+-0x88] ;  /* 0xffff7804180c7981 */ /* 0x000ea2000c1e1b00 */
[----:B---3--:R-:W-:-:S03]  /*0300*/  DADD R6, R20, R6 ;  /* 0x0000000014067229 */ /* 0x008fc60000000006 */
[----:B------:R-:W3:Y:S05]  /*0310*/  LDG.E.64 R20, desc[UR4][R24.64+-0x80] ;  /* 0xffff800418147981 */ /* 0x000eea000c1e1b00 */
[----:B------:R-:W-:Y:S02]  /*0320*/  DADD R14, R6, R14 ;  /* 0x00000000060e7229 */ /* 0x000fe4000000000e */
[----:B------:R-:W4:Y:S06]  /*0330*/  LDG.E.64 R6, desc[UR4][R24.64+-0x70] ;  /* 0xffff900418067981 */ /* 0x000f2c000c1e1b00 */
[----:B-----5:R-:W-:-:S02]  /*0340*/  DADD R18, R14, R18 ;  /* 0x000000000e127229 */ /* 0x020fc40000000012 */
        /* <DEDUP_REMOVED lines=21> */
[----:B----4-:R-:W-:Y:S02]  /*04a0*/  DADD R14, R6, R14 ;  /* 0x00000000060e7229 */ /* 0x010fe4000000000e */
        /* <DEDUP_REMOVED lines=32> */
[----:B------:R-:W4:Y:S05]  /*06b0*/  LDG.E.64 R12, desc[UR4][R24.64+0x70] ;  /* 0x00007004180c7981 */ /* 0x000f2a000c1e1b00 */
[----:B-----5:R-:W-:Y:S02]  /*06c0*/  DADD R14, R6, R14 ;  /* 0x00000000060e7229 */ /* 0x020fe4000000000e */
[----:B------:R-:W5:Y:S01]  /*06d0*/  LDG.E.64 R6, desc[UR4][R24.64+0x78] ;  /* 0x0000780418067981 */ /* 0x000f62000c1e1b00 */
[----:B---3--:R-:W-:-:S03]  /*06e0*/  DADD R16, R20, R16 ;  /* 0x0000000014107229 */ /* 0x008fc60000000010 */
[----:B------:R-:W3:Y:S01]  /*06f0*/  LDG.E.64 R20, desc[UR4][R24.64+0x80] ;  /* 0x0000800418147981 */ /* 0x000ee2000c1e1b00 */
[----:B--2---:R-:W-:-:S03]  /*0700*/  DADD R22, R18, R22 ;  /* 0x0000000012167229 */ /* 0x004fc60000000016 */
[----:B------:R-:W2:Y:S01]  /*0710*/  LDG.E.64 R18, desc[UR4][R24.64+0x88] ;  /* 0x0000880418127981 */ /* 0x000ea2000c1e1b00 */
[----:B----4-:R-:W-:-:S03]  /*0720*/  DADD R12, R16, R12 ;  /* 0x00000000100c7229 */ /* 0x010fc6000000000c */
[----:B------:R-:W4:Y:S01]  /*0730*/  LDG.E.64 R16, desc[UR4][R24.64+0x90] ;  /* 0x0000900418107981 */ /* 0x000f22000c1e1b00 */
[----:B-----5:R-:W-:-:S03]  /*0740*/  DADD R6, R22, R6 ;  /* 0x0000000016067229 */ /* 0x020fc60000000006 */
[----:B------:R-:W5:Y:S01]  /*0750*/  LDG.E.64 R22, desc[UR4][R24.64+0x98] ;  /* 0x0000980418167981 */ /* 0x000f62000c1e1b00 */
[----:B---3--:R-:W-:-:S03]  /*0760*/  DADD R20, R14, R20 ;  /* 0x000000000e147229 */ /* 0x008fc60000000014 */
[----:B------:R-:W3:Y:S01]  /*0770*/  LDG.E.64 R14, desc[UR4][R24.64+0xa0] ;  /* 0x0000a004180e7981 */ /* 0x000ee2000c1e1b00 */
[----:B--2---:R-:W-:-:S03]  /*0780*/  DADD R18, R12, R18 ;  /* 0x000000000c127229 */ /* 0x004fc60000000012 */
[----:B------:R-:W2:Y:S01]  /*0790*/  LDG.E.64 R12, desc[UR4][R24.64+0xa8] ;  /* 0x0000a804180c7981 */ /* 0x000ea2000c1e1b00 */
[----:B----4-:R-:W-:-:S03]  /*07a0*/  DADD R16, R6, R16 ;  /* 0x0000000006107229 */ /* 0x010fc60000000010 */
[----:B------:R-:W4:Y:S01]  /*07b0*/  LDG.E.64 R6, desc[UR4][R24.64+0xb0] ;  /* 0x0000b00418067981 */ /* 0x000f22000c1e1b00 */
[----:B------:R-:W-:-:S05]  /*07c0*/  VIADD R28, R28, 0x10 ;  /* 0x000000101c1c7836 */ /* 0x000fca0000000000 */
[----:B------:R-:W-:Y:S01]  /*07d0*/  ISETP.NE.AND P1, PT, R28, RZ, PT ;  /* 0x000000ff1c00720c */ /* 0x000fe20003f25270 */
[----:B-----5:R-:W-:Y:S01]  /*07e0*/  DADD R20, R20, R22 ;  /* 0x0000000014147229 */ /* 0x020fe20000000016 */
[----:B------:R-:W-:Y:S01]  /*07f0*/  IADD3 R2, PT, PT, R2, 0x10, RZ ;  /* 0x0000001002027810 */ /* 0x000fe20007ffe0ff */
[----:B---3--:R-:W-:Y:S02]  /*0800*/  DADD R14, R18, R14 ;  /* 0x00000000120e7229 */ /* 0x008fe4000000000e */
[----:B--2---:R-:W-:-:S04]  /*0810*/  DADD R16, R16, R12 ;  /* 0x0000000010107229 */ /* 0x004fc8000000000c */
[----:B----4-:R-:W-:Y:S02]  /*0820*/  DADD R6, R20, R6 ;  /* 0x0000000014067229 */ /* 0x010fe40000000006 */
[----:B------:R-:W-:Y:S02]  /*0830*/  DADD R26, R14, R26 ;  /* 0x000000000e1a7229 */ /* 0x000fe4000000001a */
[----:B------:R-:W-:Y:S09]  /*0840*/  @P1 BRA `(.L_x_33) ;  /* 0xfffffff800641947 */ /* 0x000ff2000383ffff */
.L_x_32:
[----:B------:R-:W-:Y:S05]  /*0850*/  BSYNC.RECONVERGENT B0 ;  /* 0x0000000000007941 */ /* 0x000fea0003800200 */
.L_x_31:
[----:B------:R-:W-:Y:S04]  /*0860*/  BSSY.RECONVERGENT B0, `(.L_x_30) ;  /* 0x000006c000007945 */ /* 0x000fe80003800200 */
[----:B------:R-:W-:Y:S05]  /*0870*/  @!P0 BRA `(.L_x_34) ;  /* 0x0000000400a88947 */ /* 0x000fea0003800000 */
[----:B------:R-:W-:Y:S01]  /*0880*/  ISETP.GE.U32.AND P0, PT, R5, 0x8, PT ;  /* 0x000000080500780c */ /* 0x000fe20003f06070 */
[----:B------:R-:W-:Y:S01]  /*0890*/  BSSY.RECONVERGENT B1, `(.L_x_35) ;  /* 0x0000037000017945 */ /* 0x000fe20003800200 */
[----:B------:R-:W-:-:S04]  /*08a0*/  LOP3.LUT R3, R4, 0x7, RZ, 0xc0, !PT ;  /* 0x0000000704037812 */ /* 0x000fc800078ec0ff */
[----:B------:R-:W-:-:S07]  /*08b0*/  ISETP.NE.AND P1, PT, R3, RZ, PT ;  /* 0x000000ff0300720c */ /* 0x000fce0003f25270 */
[----:B------:R-:W-:Y:S06]  /*08c0*/  @!P0 BRA `(.L_x_36) ;  /* 0x0000000000cc8947 */ /* 0x000fec0003800000 */
[----:B------:R-:W1:Y:S02]  /*08d0*/  LDC.64 R10, c[0x0][0x390] ;  /* 0x0000e400ff0a7b82 */ /* 0x000e640000000a00 */
[----:B-1----:R-:W-:-:S05]  /*08e0*/  IMAD.WIDE R10, R2, 0x18, R10 ;  /* 0x00000018020a7825 */ /* 0x002fca00078e020a */
[----:B------:R-:W2:Y:S04]  /*08f0*/  LDG.E.64 R24, desc[UR4][R10.64+0x8] ;  /* 0x000008040a187981 */ /* 0x000ea8000c1e1b00 */
[----:B------:R-:W3:Y:S04]  /*0900*/  LDG.E.64 R20, desc[UR4][R10.64] ;  /* 0x000000040a147981 */ /* 0x000ee8000c1e1b00 */
[----:B------:R-:W4:Y:S04]  /*0910*/  LDG.E.64 R14, desc[UR4][R10.64+0x10] ;  /* 0x000010040a0e7981 */ /* 0x000f28000c1e1b00 */
[----:B------:R-:W5:Y:S04]  /*0920*/  LDG.E.64 R18, desc[UR4][R10.64+0x18] ;  /* 0x000018040a127981 */ /* 0x000f68000c1e1b00 */
        /* <DEDUP_REMOVED lines=10> */
[----:B------:R-:W-:-:S03]  /*09d0*/  DADD R24, R24, R12 ;  /* 0x0000000018187229 */ /* 0x000fc6000000000c */
[----:B------:R-:W5:Y:S05]  /*09e0*/  LDG.E.64 R12, desc[UR4][R10.64+0x48] ;  /* 0x000048040a0c7981 */ /* 0x000f6a000c1e1b00 */
[----:B------:R-:W-:Y:S01]  /*09f0*/  DADD R24, R24, R22 ;  /* 0x0000000018187229 */ /* 0x000fe20000000016 */
[----:B------:R-:W5:Y:S01]  /*0a00*/  LDG.E.64 R22, desc[UR4][R10.64+0x60] ;  /* 0x000060040a167981 */ /* 0x000f62000c1e1b00 */
[----:B--2---:R-:W-:Y:S02]  /*0a10*/  DADD R6, R26, R6 ;  /* 0x000000001a067229 */ /* 0x004fe40000000006 */
[----:B---3--:R-:W-:Y:S01]  /*0a20*/  DADD R16, R16, R20 ;  /* 0x0000000010107229 */ /* 0x008fe20000000014 */
[----:B------:R-:W2:Y:S05]  /*0a30*/  LDG.E.64 R20, desc[UR4][R10.64+0x58] ;  /* 0x000058040a147981 */ /* 0x000eaa000c1e1b00 */
[----:B----4-:R-:W-:-:S02]  /*0a40*/  DADD R26, R6, R14 ;  /* 0x00000000061a7229 */ /* 0x010fc4000000000e */
[----:B------:R-:W3:Y:S04]  /*0a50*/  LDG.E.64 R6, desc[UR4][R10.64+0x68] ;  /* 0x000068040a067981 */ /* 0x000ee8000c1e1b00 */
[----:B------:R-:W4:Y:S01]  /*0a60*/  LDG.E.64 R14, desc[UR4][R10.64+0x70] ;  /* 0x000070040a0e7981 */ /* 0x000f22000c1e1b00 */
[----:B-----5:R-:W-:Y:S02]  /*0a70*/  DADD R24, R24, R18 ;  /* 0x0000000018187229 */ /* 0x020fe40000000012 */
[----:B------:R-:W-:Y:S01]  /*0a80*/  DADD R12, R16, R12 ;  /* 0x00000000100c7229 */ /* 0x000fe2000000000c */
[----:B------:R-:W5:Y:S04]  /*0a90*/  LDG.E.64 R18, desc[UR4][R10.64+0x80] ;  /* 0x000080040a127981 */ /* 0x000f68000c1e1b00 */
[----:B------:R-:W5:Y:S03]  /*0aa0*/  LDG.E.64 R16, desc[UR4][R10.64+0x78] ;  /* 0x000078040a107981 */ /* 0x000f66000c1e1b00 */
[----:B------:R-:W-:-:S02]  /*0ab0*/  DADD R22, R12, R22 ;  /* 0x000000000c167229 */ /* 0x000fc40000000016 */
[----:B------:R-:W5:Y:S01]  /*0ac0*/  LDG.E.64 R12, desc[UR4][R10.64+0x88] ;  /* 0x000088040a0c7981 */ /* 0x000f62000c1e1b00 */
[----:B--2---:R-:W-:Y:S02]  /*0ad0*/  DADD R20, R26, R20 ;  /* 0x000000001a147229 */ /* 0x004fe40000000014 */
[----:B---3--:R-:W-:Y:S01]  /*0ae0*/  DADD R6, R24, R6 ;  /* 0x0000000018067229 */ /* 0x008fe20000000006 */
[----:B------:R-:W2:Y:S05]  /*0af0*/  LDG.E.64 R24, desc[UR4][R10.64+0xa0] ;  /* 0x0000a0040a187981 */ /* 0x000eaa000c1e1b00 */
[----:B----4-:R-:W-:Y:S01]  /*0b00*/  DADD R26, R20, R14 ;  /* 0x00000000141a7229 */ /* 0x010fe2000000000e */
[----:B------:R-:W3:Y:S04]  /*0b10*/  LDG.E.64 R14, desc[UR4][R10.64+0x90] ;  /* 0x000090040a0e7981 */ /* 0x000ee8000c1e1b00 */
[----:B------:R-:W4:Y:S01]  /*0b20*/  LDG.E.64 R20, desc[UR4][R10.64+0x98] ;  /* 0x000098040a147981 */ /* 0x000f22000c1e1b00 */
[----:B-----5:R-:W-:-:S02]  /*0b30*/  DADD R28, R6, R18 ;  /* 0x00000000061c7229 */ /* 0x020fc40000000012 */
[----:B------:R-:W-:Y:S01]  /*0b40*/  DADD R16, R22, R16 ;  /* 0x0000000016107229 */ /* 0x000fe20000000010 */
[----:B------:R-:W5:Y:S04]  /*0b50*/  LDG.E.64 R6, desc[UR4][R10.64+0xb0] ;  /* 0x0000b0040a067981 */ /* 0x000f68000c1e1b00 */
[----:B------:R-:W5:Y:S04]  /*0b60*/  LDG.E.64 R22, desc[UR4][R10.64+0xa8] ;  /* 0x0000a8040a167981 */ /* 0x000f68000c1e1b00 */
[----:B------:R-:W5:Y:S01]  /*0b70*/  LDG.E.64 R18, desc[UR4][R10.64+0xb8] ;  /* 0x0000b8040a127981 */ /* 0x000f62000c1e1b00 */
[----:B------:R-:W-:Y:S01]  /*0b80*/  DADD R12, R26, R12 ;  /* 0x000000001a0c7229 */ /* 0x000fe2000000000c */
[----:B------:R-:W-:-:S07]  /*0b90*/  VIADD R2, R2, 0x8 ;  /* 0x0000000802027836 */ /* 0x000fce0000000000 */
[----:B--2---:R-:W-:Y:S02]  /*0ba0*/  DADD R12, R12, R24 ;  /* 0x000000000c0c7229 */ /* 0x004fe40000000018 */
[----:B---3--:R-:W-:Y:S02]  /*0bb0*/  DADD R16, R16, R14 ;  /* 0x0000000010107229 */ /* 0x008fe4000000000e */
[----:B----4-:R-:W-:-:S06]  /*0bc0*/  DADD R20, R28, R20 ;  /* 0x000000001c147229 */ /* 0x010fcc0000000014 */
[----:B-----5:R-:W-:Y:S02]  /*0bd0*/  DADD R16, R16, R22 ;  /* 0x0000000010107229 */ /* 0x020fe40000000016 */
[----:B------:R-:W-:Y:S02]  /*0be0*/  DADD R6, R20, R6 ;  /* 0x0000000014067229 */ /* 0x000fe40000000006 */
[----:B------:R-:W-:-:S11]  /*0bf0*/  DADD R26, R12, R18 ;  /* 0x000000000c1a7229 */ /* 0x000fd60000000012 */
.L_x_36:
[----:B------:R-:W-:Y:S05]  /*0c00*/  BSYNC.RECONVERGENT B1 ;  /* 0x0000000000017941 */ /* 0x000fea0003800200 */
.L_x_35:
        /* <DEDUP_REMOVED lines=23> */
[----:B------:R-:W5:Y:S04]  /*0d80*/  LDG.E.64 R6, desc[UR4][R10.64+0x50] ;  /* 0x000050040a067981 */ /* 0x000f68000c1e1b00 */
[----:B------:R-:W5:Y:S01]  /*0d90*/  LDG.E.64 R14, desc[UR4][R10.64+0x58] ;  /* 0x000058040a0e7981 */ /* 0x000f62000c1e1b00 */
[----:B------:R-:W-:Y:S01]  /*0da0*/  DADD R12, R26, R12 ;  /* 0x000000001a0c7229 */ /* 0x000fe2000000000c */
[----:B------:R-:W-:Y:S01]  /*0db0*/  VIADD R2, R2, 0x4 ;  /* 0x0000000402027836 */ /* 0x000fe20000000000 */
[----:B--2---:R-:W-:Y:S02]  /*0dc0*/  DADD R22, R28, R22 ;  /* 0x000000001c167229 */ /* 0x004fe40000000016 */
[----:B---3--:R-:W-:-:S04]  /*0dd0*/  DADD R16, R16, R24 ;  /* 0x0000000010107229 */ /* 0x008fc80000000018 */
[----:B----4-:R-:W-:-:S04]  /*0de0*/  DADD R12, R12, R20 ;  /* 0x000000000c0c7229 */ /* 0x010fc80000000014 */
[----:B-----5:R-:W-:Y:S02]  /*0df0*/  DADD R16, R16, R18 ;  /* 0x0000000010107229 */ /* 0x020fe40000000012 */
[----:B------:R-:W-:Y:S02]  /*0e00*/  DADD R6, R22, R6 ;  /* 0x0000000016067229 */ /* 0x000fe40000000006 */
[----:B------:R-:W-:-:S11]  /*0e10*/  DADD R26, R12, R14 ;  /* 0x000000000c1a7229 */ /* 0x000fd6000000000e */
.L_x_38:
[----:B------:R-:W-:Y:S05]  /*0e20*/  BSYNC.RECONVERGENT B1 ;  /* 0x0000000000017941 */ /* 0x000fea0003800200 */
.L_x_37:
[----:B------:R-:W-:Y:S05]  /*0e30*/  @!P1 BRA `(.L_x_34) ;  /* 0x0000000000389947 */ /* 0x000fea0003800000 */
[----:B0-----:R-:W-:Y:S01]  /*0e40*/  IADD3 R14, P0, PT, R8, 0x8, RZ ;  /* 0x00000008080e7810 */ /* 0x001fe20007f1e0ff */
[----:B------:R-:W-:-:S03]  /*0e50*/  IMAD.MOV R3, RZ, RZ, -R4 ;  /* 0x000000ffff037224 */ /* 0x000fc600078e0a04 */
[----:B------:R-:W-:-:S09]  /*0e60*/  IADD3.X R15, PT, PT, RZ, R9, RZ, P0, !PT ;  /* 0x00000009ff0f7210 */ /* 0x000fd200007fe4ff */
.L_x_39:
[----:B------:R-:W-:-:S05]  /*0e70*/  IMAD.WIDE R4, R2, 0x18, R14 ;  /* 0x0000001802047825 */ /* 0x000fca00078e020e */
[----:B------:R-:W2:Y:S04]  /*0e80*/  LDG.E.64 R8, desc[UR4][R4.64+-0x8] ;  /* 0xfffff80404087981 */ /* 0x000ea8000c1e1b00 */
[----:B------:R-:W3:Y:S04]  /*0e90*/  LDG.E.64 R10, desc[UR4][R4.64] ;  /* 0x00000004040a7981 */ /* 0x000ee8000c1e1b00 */
[----:B------:R-:W4:Y:S01]  /*0ea0*/  LDG.E.64 R12, desc[UR4][R4.64+0x8] ;  /* 0x00000804040c7981 */ /* 0x000f22000c1e1b00 */
[----:B------:R-:W-:Y:S02]  /*0eb0*/  VIADD R3, R3, 0x1 ;  /* 0x0000000103037836 */ /* 0x000fe40000000000 */
[----:B------:R-:W-:-:S03]  /*0ec0*/  VIADD R2, R2, 0x1 ;  /* 0x0000000102027836 */ /* 0x000fc60000000000 */
[----:B------:R-:W-:Y:S01]  /*0ed0*/  ISETP.NE.AND P0, PT, R3, RZ, PT ;  /* 0x000000ff0300720c */ /* 0x000fe20003f05270 */
[----:B--2---:R-:W-:Y:S02]  /*0ee0*/  DADD R16, R8, R16 ;  /* 0x0000000008107229 */ /* 0x004fe40000000010 */
[----:B---3--:R-:W-:Y:S02]  /*0ef0*/  DADD R6, R10, R6 ;  /* 0x000000000a067229 */ /* 0x008fe40000000006 */
[----:B----4-:R-:W-:-:S08]  /*0f00*/  DADD R26, R12, R26 ;  /* 0x000000000c1a7229 */ /* 0x010fd0000000001a */
[----:B------:R-:W-:Y:S05]  /*0f10*/  @P0 BRA `(.L_x_39) ;  /* 0xfffffffc00d40947 */ /* 0x000fea000383ffff */
.L_x_34:
[----:B------:R-:W-:Y:S05]  /*0f20*/  BSYNC.RECONVERGENT B0 ;  /* 0x0000000000007941 */ /* 0x000fea0003800200 */
.L_x_30:
[----:B------:R-:W1:Y:S02]  /*0f30*/  LDC.64 R2, c[0x0][0x388] ;  /* 0x0000e200ff027b82 */ /* 0x000e640000000a00 */
[----:B-1----:R-:W-:-:S05]  /*0f40*/  IMAD.WIDE.U32 R2, R0, 0x50, R2 ;  /* 0x0000005000027825 */ /* 0x002fca00078e0002 */
[----:B------:R-:W-:Y:S04]  /*0f50*/  STG.E.64 desc[UR4][R2.64+0x38], R16 ;  /* 0x0000381002007986 */ /* 0x000fe8000c101b04 */
[----:B------:R-:W-:Y:S04]  /*0f60*/  STG.E.64 desc[UR4][R2.64+0x40], R6 ;  /* 0x0000400602007986 */ /* 0x000fe8000c101b04 */
[----:B------:R-:W-:Y:S01]  /*0f70*/  STG.E.64 desc[UR4][R2.64+0x48], R26 ;  /* 0x0000481a02007986 */ /* 0x000fe2000c101b04 */
[----:B------:R-:W-:Y:S05]  /*0f80*/  EXIT ;  /* 0x000000000000794d */ /* 0x000fea0003800000 */
.L_x_40:
        /* <DEDUP_REMOVED lines=15> */
.L_x_83:


//--------------------- .text._Z15calculate_forceiP4bodyPA3_d --------------------------
	.section	.text._Z15calculate_forceiP4bodyPA3_d,"ax",@progbits
	.align	128
        .global         _Z15calculate_forceiP4bodyPA3_d
        .type           _Z15calculate_forceiP4bodyPA3_d,@function
        .size           _Z15calculate_forceiP4bodyPA3_d,(.L_x_80 - _Z15calculate_forceiP4bodyPA3_d)
        .other          _Z15calculate_forceiP4bodyPA3_d,@"STO_CUDA_ENTRY STV_DEFAULT"
_Z15calculate_forceiP4bodyPA3_d:
.text._Z15calculate_forceiP4bodyPA3_d:
[----:B------:R-:W0:Y:S01]  /*0000*/  LDC R1, c[0x0][0x37c] ;  /* 0x0000df00ff017b82 */ /* 0x000e220000000800 */
[----:B------:R-:W1:Y:S01]  /*0010*/  S2R R18, SR_TID.X ;  /* 0x0000000000127919 */ /* 0x000e620000002100 */
[----:B------:R-:W2:Y:S01]  /*0020*/  LDCU.64 UR36, c[0x0][0x358] ;  /* 0x00006b00ff2477ac */ /* 0x000ea20008000a00 */
[----:B------:R-:W1:Y:S02]  /*0030*/  S2R R16, SR_TID.Y ;  /* 0x0000000000107919 */ /* 0x000e640000002200 */
[----:B-1----:R-:W-:-:S13]  /*0040*/  ISETP.NE.AND P0, PT, R18, R16, PT ;  /* 0x000000101200720c */ /* 0x002fda0003f05270 */
[----:B0-2---:R-:W-:Y:S05]  /*0050*/  @P0 BRA `(.L_x_41) ;  /* 0x0000000000380947 */ /* 0x005fea0003800000 */
[----:B------:R-:W0:Y:S01]  /*0060*/  LDCU UR5, c[0x0][0x380] ;  /* 0x00007000ff0577ac */ /* 0x000e220008000800 */
[----:B------:R-:W1:Y:S01]  /*0070*/  LDC.64 R4, c[0x0][0x390] ;  /* 0x0000e400ff047b82 */ /* 0x000e620000000a00 */
[----:B------:R-:W-:Y:S01]  /*0080*/  IMAD.MOV.U32 R19, RZ, RZ, RZ ;  /* 0x000000ffff137224 */ /* 0x000fe200078e00ff */
[----:B0-----:R-:W-:Y:S02]  /*0090*/  USHF.R.S32.HI UR4, URZ, 0x1f, UR5 ;  /* 0x0000001fff047899 */ /* 0x001fe40008011405 */
[----:B------:R-:W-:-:S04]  /*00a0*/  IMAD.WIDE.U32 R2, R18, UR5, R18 ;  /* 0x0000000512027c25 */ /* 0x000fc8000f8e0012 */
[----:B------:R-:W-:-:S04]  /*00b0*/  IMAD R19, R18, UR4, RZ ;  /* 0x0000000412137c24 */ /* 0x000fc8000f8e02ff */
[----:B------:R-:W-:Y:S02]  /*00c0*/  IMAD.IADD R0, R3, 0x1, R19 ;  /* 0x0000000103007824 */ /* 0x000fe400078e0213 */
[----:B-1----:R-:W-:-:S04]  /*00d0*/  IMAD.WIDE.U32 R2, R2, 0x18, R4 ;  /* 0x0000001802027825 */ /* 0x002fc800078e0004 */
[----:B------:R-:W-:-:S04]  /*00e0*/  IMAD R5, R0, 0x18, RZ ;  /* 0x0000001800057824 */ /* 0x000fc800078e02ff */
[----:B------:R-:W-:-:S05]  /*00f0*/  IMAD.IADD R3, R3, 0x1, R5 ;  /* 0x0000000103037824 */ /* 0x000fca00078e0205 */
[----:B------:R-:W-:Y:S04]  /*0100*/  STG.E.64 desc[UR36][R2.64], RZ ;  /* 0x000000ff02007986 */ /* 0x000fe8000c101b24 */
[----:B------:R-:W-:Y:S04]  /*0110*/  STG.E.64 desc[UR36][R2.64+0x8], RZ ;  /* 0x000008ff02007986 */ /* 0x000fe8000c101b24 */
[----:B------:R-:W-:Y:S01]  /*0120*/  STG.E.64 desc[UR36][R2.64+0x10], RZ ;  /* 0x000010ff02007986 */ /* 0x000fe2000c101b24 */
[----:B------:R-:W-:Y:S05]  /*0130*/  EXIT ;  /* 0x000000000000794d */ /* 0x000fea0003800000 */
.L_x_41:
[----:B------:R-:W0:Y:S01]  /*0140*/  LDC.64 R4, c[0x0][0x388] ;  /* 0x0000e200ff047b82 */ /* 0x000e220000000a00 */
[----:B------:R-:W-:Y:S01]  /*0150*/  UMOV UR4, URZ ;  /* 0x000000ff00047c82 */ /* 0x000fe20008000000 */
[----:B------:R-:W-:Y:S01]  /*0160*/  UMOV UR5, URZ ;  /* 0x000000ff00057c82 */ /* 0x000fe20008000000 */
[----:B0-----:R-:W-:-:S04]  /*0170*/  IMAD.WIDE.U32 R2, R18, 0x50, R4 ;  /* 0x0000005012027825 */ /* 0x001fc800078e0004 */
[----:B------:R-:W-:-:S04]  /*0180*/  IMAD.WIDE.U32 R4, R16, 0x50, R4 ;  /* 0x0000005010047825 */ /* 0x000fc800078e0004 */
[----:B------:R-:W-:Y:S02]  /*0190*/  VIADD R3, R3, UR4 ;  /* 0x0000000403037c36 */ /* 0x000fe40008000000 */
[----:B------:R-:W-:-:S03]  /*01a0*/  VIADD R5, R5, UR5 ;  /* 0x0000000505057c36 */ /* 0x000fc60008000000 */
[----:B------:R-:W2:Y:S04]  /*01b0*/  LDG.E.64 R32, desc[UR36][R2.64+0x10] ;  /* 0x0000102402207981 */ /* 0x000ea8000c1e1b00 */
[----:B------:R-:W2:Y:S04]  /*01c0*/  LDG.E.64 R24, desc[UR36][R4.64+0x10] ;  /* 0x0000102404187981 */ /* 0x000ea8000c1e1b00 */
[----:B------:R-:W3:Y:S04]  /*01d0*/  LDG.E.64 R34, desc[UR36][R2.64+0x8] ;  /* 0x0000082402227981 */ /* 0x000ee8000c1e1b00 */
[----:B------:R-:W3:Y:S04]  /*01e0*/  LDG.E.64 R26, desc[UR36][R4.64+0x8] ;  /* 0x00000824041a7981 */ /* 0x000ee8000c1e1b00 */
[----:B------:R-:W4:Y:S04]  /*01f0*/  LDG.E.64 R30, desc[UR36][R2.64+0x18] ;  /* 0x00001824021e7981 */ /* 0x000f28000c1e1b00 */
[----:B------:R-:W4:Y:S04]  /*0200*/  LDG.E.64 R22, desc[UR36][R4.64+0x18] ;  /* 0x0000182404167981 */ /* 0x000f28000c1e1b00 */
[----:B------:R0:W5:Y:S04]  /*0210*/  LDG.E.64 R36, desc[UR36][R2.64] ;  /* 0x0000002402247981 */ /* 0x000168000c1e1b00 */
[----:B------:R0:W5:Y:S01]  /*0220*/  LDG.E.64 R28, desc[UR36][R4.64] ;  /* 0x00000024041c7981 */ /* 0x000162000c1e1b00 */
[----:B------:R-:W-:Y:S01]  /*0230*/  BSSY.RECONVERGENT B6, `(.L_x_42) ;  /* 0x000000d000067945 */ /* 0x000fe20003800200 */
[----:B--2---:R-:W-:-:S06]  /*0240*/  DSETP.NEU.AND P0, PT, R32, R24, PT ;  /* 0x000000182000722a */ /* 0x004fcc0003f0d000 */
[----:B---3--:R-:W-:-:S06]  /*0250*/  DSETP.NEU.OR P0, PT, R34, R26, P0 ;  /* 0x0000001a2200722a */ /* 0x008fcc000070d400 */
[----:B----4-:R-:W-:-:S14]  /*0260*/  DSETP.NEU.OR P0, PT, R30, R22, P0 ;  /* 0x000000161e00722a */ /* 0x010fdc000070d400 */
[----:B0-----:R-:W-:Y:S05]  /*0270*/  @P0 BRA `(.L_x_43) ;  /* 0x0000000000200947 */ /* 0x001fea0003800000 */
[----:B------:R-:W-:Y:S01]  /*0280*/  MOV R0, 0x0 ;  /* 0x0000000000007802 */ /* 0x000fe20000000f00 */
[----:B------:R-:W0:Y:S01]  /*0290*/  LDCU.64 UR4, c[0x4][0x8] ;  /* 0x01000100ff0477ac */ /* 0x000e220008000a00 */
[----:B------:R-:W-:Y:S02]  /*02a0*/  CS2R R6, SRZ ;  /* 0x0000000000067805 */ /* 0x000fe4000001ff00 */
[----:B------:R1:W2:Y:S01]  /*02b0*/  LDC.64 R2, c[0x4][R0] ;  /* 0x0100000000027b82 */ /* 0x0002a20000000a00 */
[----:B0-----:R-:W-:Y:S02]  /*02c0*/  IMAD.U32 R4, RZ, RZ, UR4 ;  /* 0x00000004ff047e24 */ /* 0x001fe4000f8e00ff */
[----:B-1----:R-:W-:-:S07]  /*02d0*/  IMAD.U32 R5, RZ, RZ, UR5 ;  /* 0x00000005ff057e24 */ /* 0x002fce000f8e00ff */
[----:B------:R-:W-:-:S07]  /*02e0*/  LEPC R20, `(.L_x_43) ;  /* 0x000000001014794e */ /* 0x000fce0000000000 */
[----:B--2--5:R-:W-:Y:S05]  /*02f0*/  CALL.ABS.NOINC R2 ;  /* 0x0000000002007343 */ /* 0x024fea0003c00000 */
.L_x_43:
[----:B------:R-:W-:Y:S05]  /*0300*/  BSYNC.RECONVERGENT B6 ;  /* 0x0000000000067941 */ /* 0x000fea0003800200 */
.L_x_42:
[----:B------:R-:W-:Y:S01]  /*0310*/  DADD R26, -R34, R26 ;  /* 0x00000000221a7229 */ /* 0x000fe2000000011a */
[----:B------:R-:W-:Y:S01]  /*0320*/  BSSY.RECONVERGENT B0, `(.L_x_44) ;  /* 0x0000004000007945 */ /* 0x000fe20003800200 */
[----:B------:R-:W-:-:S06]  /*0330*/  MOV R0, 0x360 ;  /* 0x0000036000007802 */ /* 0x000fcc0000000f00 */
[----:B------:R-:W-:-:S11]  /*0340*/  DADD R12, -RZ, |R26| ;  /* 0x00000000ff0c7229 */ /* 0x000fd6000000051a */
[----:B-----5:R-:W-:Y:S05]  /*0350*/  CALL.REL.NOINC `($_Z15calculate_forceiP4bodyPA3_d$__internal_accurate_pow) ;  /* 0x0000001400a47944 */ /* 0x020fea0003c00000 */
[----:B------:R-:W-:Y:S05]  /*0360*/  BSYNC.RECONVERGENT B0 ;  /* 0x0000000000007941 */ /* 0x000fea0003800200 */
.L_x_44:
[C---:B------:R-:W-:Y:S01]  /*0370*/  DADD R4, R26.reuse, 2 ;  /* 0x400000001a047429 */ /* 0x040fe20000000000 */
[----:B------:R-:W-:Y:S01]  /*0380*/  BSSY.RECONVERGENT B0, `(.L_x_45) ;  /* 0x0000010000007945 */ /* 0x000fe20003800200 */
[----:B------:R-:W-:Y:S02]  /*0390*/  DSETP.NEU.AND P0, PT, R26, RZ, PT ;  /* 0x000000ff1a00722a */ /* 0x000fe40003f0d000 */
[----:B------:R-:W-:Y:S01]  /*03a0*/  DADD R24, -R32, R24 ;  /* 0x0000000020187229 */ /* 0x000fe20000000118 */
[----:B------:R-:W-:Y:S01]  /*03b0*/  MOV R32, R2 ;  /* 0x0000000200207202 */ /* 0x000fe20000000f00 */
[----:B------:R-:W-:-:S04]  /*03c0*/  IMAD.MOV.U32 R33, RZ, RZ, R3 ;  /* 0x000000ffff217224 */ /* 0x000fc800078e0003 */
[----:B------:R-:W-:Y:S02]  /*03d0*/  LOP3.LUT R4, R5, 0x7ff00000, RZ, 0xc0, !PT ;  /* 0x7ff0000005047812 */ /* 0x000fe400078ec0ff */
[----:B------:R-:W-:Y:S02]  /*03e0*/  DADD R12, -RZ, |R24| ;  /* 0x00000000ff0c7229 */ /* 0x000fe40000000518 */
[----:B------:R-:W-:Y:S02]  /*03f0*/  ISETP.NE.AND P1, PT, R4, 0x7ff00000, PT ;  /* 0x7ff000000400780c */ /* 0x000fe40003f25270 */
[----:B------:R-:W-:-:S11]  /*0400*/  @!P0 CS2R R32, SRZ ;  /* 0x0000000000208805 */ /* 0x000fd6000001ff00 */
[----:B------:R-:W-:Y:S05]  /*0410*/  @P1 BRA `(.L_x_46) ;  /* 0x0000000000181947 */ /* 0x000fea0003800000 */
[----:B------:R-:W-:-:S14]  /*0420*/  DSETP.NAN.AND P0, PT, R26, R26, PT ;  /* 0x0000001a1a00722a */ /* 0x000fdc0003f08000 */
[----:B------:R-:W-:Y:S01]  /*0430*/  @P0 DADD R32, R26, 2 ;  /* 0x400000001a200429 */ /* 0x000fe20000000000 */
[----:B------:R-:W-:Y:S10]  /*0440*/  @P0 BRA `(.L_x_46) ;  /* 0x00000000000c0947 */ /* 0x000ff40003800000 */
[----:B------:R-:W-:-:S14]  /*0450*/  DSETP.NEU.AND P0, PT, |R26|, +INF , PT ;  /* 0x7ff000001a00742a */ /* 0x000fdc0003f0d200 */
[----:B------:R-:W-:Y:S02]  /*0460*/  @!P0 IMAD.MOV.U32 R32, RZ, RZ, 0x0 ;  /* 0x00000000ff208424 */ /* 0x000fe400078e00ff */
[----:B------:R-:W-:-:S07]  /*0470*/  @!P0 IMAD.MOV.U32 R33, RZ, RZ, 0x7ff00000 ;  /* 0x7ff00000ff218424 */ /* 0x000fce00078e00ff */
.L_x_46:
[----:B------:R-:W-:Y:S05]  /*0480*/  BSYNC.RECONVERGENT B0 ;  /* 0x0000000000007941 */ /* 0x000fea0003800200 */
.L_x_45:
[----:B------:R-:W-:Y:S01]  /*0490*/  BSSY.RECONVERGENT B0, `(.L_x_47) ;  /* 0x0000003000007945 */ /* 0x000fe20003800200 */
[----:B------:R-:W-:-:S07]  /*04a0*/  MOV R0, 0x4c0 ;  /* 0x000004c000007802 */ /* 0x000fce0000000f00 */
[----:B------:R-:W-:Y:S05]  /*04b0*/  CALL.REL.NOINC `($_Z15calculate_forceiP4bodyPA3_d$__internal_accurate_pow) ;  /* 0x00000014004c7944 */ /* 0x000fea0003c00000 */
[----:B------:R-:W-:Y:S05]  /*04c0*/  BSYNC.RECONVERGENT B0 ;  /* 0x0000000000007941 */ /* 0x000fea0003800200 */
.L_x_47:
[C---:B------:R-:W-:Y:S01]  /*04d0*/  DADD R4, R24.reuse, 2 ;  /* 0x4000000018047429 */ /* 0x040fe20000000000 */
[----:B------:R-:W-:Y:S01]  /*04e0*/  BSSY.RECONVERGENT B0, `(.L_x_48) ;  /* 0x0000012000007945 */ /* 0x000fe20003800200 */
[----:B------:R-:W-:Y:S02]  /*04f0*/  DSETP.NEU.AND P1, PT, R24, RZ, PT ;  /* 0x000000ff1800722a */ /* 0x000fe40003f2d000 */
[----:B------:R-:W-:Y:S02]  /*0500*/  DADD R22, -R30, R22 ;  /* 0x000000001e167229 */ /* 0x000fe40000000116 */
[----:B------:R-:W-:Y:S02]  /*0510*/  DSETP.NEU.AND P3, PT, R26, 1, PT ;  /* 0x3ff000001a00742a */ /* 0x000fe40003f6d000 */
[----:B------:R-:W-:Y:S02]  /*0520*/  DSETP.NEU.AND P0, PT, R24, 1, PT ;  /* 0x3ff000001800742a */ /* 0x000fe40003f0d000 */
[----:B------:R-:W-:-:S02]  /*0530*/  LOP3.LUT R4, R5, 0x7ff00000, RZ, 0xc0, !PT ;  /* 0x7ff0000005047812 */ /* 0x000fc400078ec0ff */
[----:B------:R-:W-:Y:S01]  /*0540*/  DADD R12, -RZ, |R22| ;  /* 0x00000000ff0c7229 */ /* 0x000fe20000000516 */
[----:B------:R-:W-:Y:S02]  /*0550*/  FSEL R30, R32, RZ, P3 ;  /* 0x000000ff201e7208 */ /* 0x000fe40001800000 */
[----:B------:R-:W-:Y:S02]  /*0560*/  ISETP.NE.AND P2, PT, R4, 0x7ff00000, PT ;  /* 0x7ff000000400780c */ /* 0x000fe40003f45270 */
[----:B------:R-:W-:Y:S02]  /*0570*/  @!P1 CS2R R2, SRZ ;  /* 0x0000000000029805 */ /* 0x000fe4000001ff00 */
[----:B------:R-:W-:-:S09]  /*0580*/  FSEL R31, R33, 1.875, P3 ;  /* 0x3ff00000211f7808 */ /* 0x000fd20001800000 */
[----:B------:R-:W-:Y:S05]  /*0590*/  @P2 BRA `(.L_x_49) ;  /* 0x0000000000182947 */ /* 0x000fea0003800000 */
[----:B------:R-:W-:-:S14]  /*05a0*/  DSETP.NAN.AND P1, PT, R24, R24, PT ;  /* 0x000000181800722a */ /* 0x000fdc0003f28000 */
[----:B------:R-:W-:Y:S01]  /*05b0*/  @P1 DADD R2, R24, 2 ;  /* 0x4000000018021429 */ /* 0x000fe20000000000 */
[----:B------:R-:W-:Y:S10]  /*05c0*/  @P1 BRA `(.L_x_49) ;  /* 0x00000000000c1947 */ /* 0x000ff40003800000 */
[----:B------:R-:W-:-:S14]  /*05d0*/  DSETP.NEU.AND P1, PT, |R24|, +INF , PT ;  /* 0x7ff000001800742a */ /* 0x000fdc0003f2d200 */
[----:B------:R-:W-:Y:S02]  /*05e0*/  @!P1 IMAD.MOV.U32 R2, RZ, RZ, 0x0 ;  /* 0x00000000ff029424 */ /* 0x000fe400078e00ff */
[----:B------:R-:W-:-:S07]  /*05f0*/  @!P1 IMAD.MOV.U32 R3, RZ, RZ, 0x7ff00000 ;  /* 0x7ff00000ff039424 */ /* 0x000fce00078e00ff */
.L_x_49:
[----:B------:R-:W-:Y:S05]  /*0600*/  BSYNC.RECONVERGENT B0 ;  /* 0x0000000000007941 */ /* 0x000fea0003800200 */
.L_x_48:
[----:B------:R-:W-:Y:S01]  /*0610*/  FSEL R2, R2, RZ, P0 ;  /* 0x000000ff02027208 */ /* 0x000fe20000000000 */
[----:B------:R-:W-:Y:S01]  /*0620*/  BSSY.RECONVERGENT B0, `(.L_x_50) ;  /* 0x0000005000007945 */ /* 0x000fe20003800200 */
[----:B------:R-:W-:Y:S02]  /*0630*/  FSEL R3, R3, 1.875, P0 ;  /* 0x3ff0000003037808 */ /* 0x000fe40000000000 */
[----:B------:R-:W-:-:S04]  /*0640*/  MOV R0, 0x670 ;  /* 0x0000067000007802 */ /* 0x000fc80000000f00 */
[----:B------:R-:W-:-:S11]  /*0650*/  DADD R30, R30, R2 ;  /* 0x000000001e1e7229 */ /* 0x000fd60000000002 */
[----:B------:R-:W-:Y:S05]  /*0660*/  CALL.REL.NOINC `($_Z15calculate_forceiP4bodyPA3_d$__internal_accurate_pow) ;  /* 0x0000001000e07944 */ /* 0x000fea0003c00000 */
[----:B------:R-:W-:Y:S05]  /*0670*/  BSYNC.RECONVERGENT B0 ;  /* 0x0000000000007941 */ /* 0x000fea0003800200 */
.L_x_50:
[C---:B------:R-:W-:Y:S01]  /*0680*/  DADD R4, R22.reuse, 2 ;  /* 0x4000000016047429 */ /* 0x040fe20000000000 */
[----:B------:R-:W-:Y:S01]  /*0690*/  BSSY.RECONVERGENT B0, `(.L_x_51) ;  /* 0x000000d000007945 */ /* 0x000fe20003800200 */
[C---:B------:R-:W-:Y:S02]  /*06a0*/  DSETP.NEU.AND P1, PT, R22.reuse, RZ, PT ;  /* 0x000000ff1600722a */ /* 0x040fe40003f2d000 */
[----:B------:R-:W-:-:S06]  /*06b0*/  DSETP.NEU.AND P0, PT, R22, 1, PT ;  /* 0x3ff000001600742a */ /* 0x000fcc0003f0d000 */
[----:B------:R-:W-:-:S04]  /*06c0*/  LOP3.LUT R4, R5, 0x7ff00000, RZ, 0xc0, !PT ;  /* 0x7ff0000005047812 */ /* 0x000fc800078ec0ff */
        /* <DEDUP_REMOVED lines=9> */
.L_x_52:
[----:B------:R-:W-:Y:S05]  /*0760*/  BSYNC.RECONVERGENT B0 ;  /* 0x0000000000007941 */ /* 0x000fea0003800200 */
.L_x_51:
[----:B------:R-:W-:Y:S01]  /*0770*/  FSEL R2, R2, RZ, P0 ;  /* 0x000000ff02027208 */ /* 0x000fe20000000000 */
[----:B------:R-:W-:Y:S01]  /*0780*/  IMAD.MOV.U32 R6, RZ, RZ, 0x0 ;  /* 0x00000000ff067424 */ /* 0x000fe200078e00ff */
[----:B------:R-:W-:Y:S01]  /*0790*/  FSEL R3, R3, 1.875, P0 ;  /* 0x3ff0000003037808 */ /* 0x000fe20000000000 */
[----:B------:R-:W-:Y:S01]  /*07a0*/  IMAD.MOV.U32 R7, RZ, RZ, 0x3fd80000 ;  /* 0x3fd80000ff077424 */ /* 0x000fe200078e00ff */
[----:B------:R-:W-:Y:S04]  /*07b0*/  BSSY.RECONVERGENT B0, `(.L_x_53) ;  /* 0x0000012000007945 */ /* 0x000fe80003800200 */
[----:B------:R-:W-:-:S06]  /*07c0*/  DADD R30, R30, R2 ;  /* 0x000000001e1e7229 */ /* 0x000fcc0000000002 */
[----:B------:R-:W0:Y:S04]  /*07d0*/  MUFU.RSQ64H R3, R31 ;  /* 0x0000001f00037308 */ /* 0x000e280000001c00 */
[----:B------:R-:W-:-:S04]  /*07e0*/  IADD3 R2, PT, PT, R31, -0x3500000, RZ ;  /* 0xfcb000001f027810 */ /* 0x000fc80007ffe0ff */
[----:B------:R-:W-:Y:S02]  /*07f0*/  ISETP.GE.U32.AND P0, PT, R2, 0x7ca00000, PT ;  /* 0x7ca000000200780c */ /* 0x000fe40003f06070 */
[----:B0-----:R-:W-:-:S08]  /*0800*/  DMUL R4, R2, R2 ;  /* 0x0000000202047228 */ /* 0x001fd00000000000 */
[----:B------:R-:W-:-:S08]  /*0810*/  DFMA R4, R30, -R4, 1 ;  /* 0x3ff000001e04742b */ /* 0x000fd00000000804 */
[----:B------:R-:W-:Y:S02]  /*0820*/  DFMA R6, R4, R6, 0.5 ;  /* 0x3fe000000406742b */ /* 0x000fe40000000006 */
[----:B------:R-:W-:-:S08]  /*0830*/  DMUL R4, R2, R4 ;  /* 0x0000000402047228 */ /* 0x000fd00000000000 */
[----:B------:R-:W-:-:S08]  /*0840*/  DFMA R6, R6, R4, R2 ;  /* 0x000000040606722b */ /* 0x000fd00000000002 */
[----:B------:R-:W-:Y:S02]  /*0850*/  DMUL R8, R30, R6 ;  /* 0x000000061e087228 */ /* 0x000fe40000000000 */
[----:B------:R-:W-:Y:S02]  /*0860*/  VIADD R5, R7, 0xfff00000 ;  /* 0xfff0000007057836 */ /* 0x000fe40000000000 */
[----:B------:R-:W-:-:S04]  /*0870*/  IMAD.MOV.U32 R4, RZ, RZ, R6 ;  /* 0x000000ffff047224 */ /* 0x000fc800078e0006 */
[----:B------:R-:W-:-:S08]  /*0880*/  DFMA R10, R8, -R8, R30 ;  /* 0x80000008080a722b */ /* 0x000fd0000000001e */
[----:B------:R-:W-:Y:S01]  /*0890*/  DFMA R32, R10, R4, R8 ;  /* 0x000000040a20722b */ /* 0x000fe20000000008 */
[----:B------:R-:W-:Y:S10]  /*08a0*/  @!P0 BRA `(.L_x_54) ;  /* 0x0000000000088947 */ /* 0x000ff40003800000 */
[----:B------:R-:W-:-:S07]  /*08b0*/  MOV R0, 0x8d0 ;  /* 0x000008d000007802 */ /* 0x000fce0000000f00 */
[----:B------:R-:W-:Y:S05]  /*08c0*/  CALL.REL.NOINC `($__internal_2_$__cuda_sm20_dsqrt_rn_f64_mediumpath_v1) ;  /* 0x0000000c008c7944 */ /* 0x000fea0003c00000 */
.L_x_54:
[----:B------:R-:W-:Y:S05]  /*08d0*/  BSYNC.RECONVERGENT B0 ;  /* 0x0000000000007941 */ /* 0x000fea0003800200 */
.L_x_53:
[----:B------:R-:W-:Y:S01]  /*08e0*/  DADD R12, -RZ, |R32| ;  /* 0x00000000ff0c7229 */ /* 0x000fe20000000520 */
[----:B------:R-:W-:Y:S01]  /*08f0*/  BSSY.RECONVERGENT B0, `(.L_x_55) ;  /* 0x0000003000007945 */ /* 0x000fe20003800200 */
[----:B------:R-:W-:-:S09]  /*0900*/  MOV R0, 0x920 ;  /* 0x0000092000007802 */ /* 0x000fd20000000f00 */
[----:B------:R-:W-:Y:S05]  /*0910*/  CALL.REL.NOINC `($_Z15calculate_forceiP4bodyPA3_d$__internal_accurate_pow) ;  /* 0x0000001000347944 */ /* 0x000fea0003c00000 */
[----:B------:R-:W-:Y:S05]  /*0920*/  BSYNC.RECONVERGENT B0 ;  /* 0x0000000000007941 */ /* 0x000fea0003800200 */
.L_x_55:
[----:B------:R-:W-:Y:S01]  /*0930*/  DADD R4, R32, 2 ;  /* 0x4000000020047429 */ /* 0x000fe20000000000 */
[----:B------:R-:W-:Y:S01]  /*0940*/  BSSY.RECONVERGENT B0, `(.L_x_56) ;  /* 0x000000d000007945 */ /* 0x000fe20003800200 */
[----:B------:R-:W-:Y:S02]  /*0950*/  DSETP.NEU.AND P1, PT, R30, RZ, PT ;  /* 0x000000ff1e00722a */ /* 0x000fe40003f2d000 */
[----:B------:R-:W-:-:S06]  /*0960*/  DSETP.NEU.AND P0, PT, R32, 1, PT ;  /* 0x3ff000002000742a */ /* 0x000fcc0003f0d000 */
[----:B------:R-:W-:-:S04]  /*0970*/  LOP3.LUT R4, R5, 0x7ff00000, RZ, 0xc0, !PT ;  /* 0x7ff0000005047812 */ /* 0x000fc800078ec0ff */
[----:B------:R-:W-:Y:S02]  /*0980*/  ISETP.NE.AND P2, PT, R4, 0x7ff00000, PT ;  /* 0x7ff000000400780c */ /* 0x000fe40003f45270 */
[----:B------:R-:W-:-:S11]  /*0990*/  @!P1 CS2R R2, SRZ ;  /* 0x0000000000029805 */ /* 0x000fd6000001ff00 */
[----:B------:R-:W-:Y:S05]  /*09a0*/  @P2 BRA `(.L_x_57) ;  /* 0x0000000000182947 */ /* 0x000fea0003800000 */
[----:B------:R-:W-:-:S14]  /*09b0*/  DSETP.GE.AND P1, PT, R30, RZ, PT ;  /* 0x000000ff1e00722a */ /* 0x000fdc0003f26000 */
[----:B------:R-:W-:Y:S01]  /*09c0*/  @!P1 DADD R2, R32, 2 ;  /* 0x4000000020029429 */ /* 0x000fe20000000000 */
[----:B------:R-:W-:Y:S10]  /*09d0*/  @!P1 BRA `(.L_x_57) ;  /* 0x00000000000c9947 */ /* 0x000ff40003800000 */
[----:B------:R-:W-:-:S14]  /*09e0*/  DSETP.NEU.AND P1, PT, |R32|, +INF , PT ;  /* 0x7ff000002000742a */ /* 0x000fdc0003f2d200 */
[----:B------:R-:W-:Y:S02]  /*09f0*/  @!P1 IMAD.MOV.U32 R2, RZ, RZ, 0x0 ;  /* 0x00000000ff029424 */ /* 0x000fe400078e00ff */
[----:B------:R-:W-:-:S07]  /*0a00*/  @!P1 IMAD.MOV.U32 R3, RZ, RZ, 0x7ff00000 ;  /* 0x7ff00000ff039424 */ /* 0x000fce00078e00ff */
.L_x_57:
[----:B------:R-:W-:Y:S05]  /*0a10*/  BSYNC.RECONVERGENT B0 ;  /* 0x0000000000007941 */ /* 0x000fea0003800200 */
.L_x_56:
[----:B------:R-:W-:Y:S01]  /*0a20*/  FSEL R5, R3, 1.875, P0 ;  /* 0x3ff0000003057808 */ /* 0x000fe20000000000 */
[----:B------:R-:W-:Y:S01]  /*0a30*/  DMUL R36, R36, 10 ;  /* 0x4024000024247828 */ /* 0x000fe20000000000 */
[----:B------:R-:W-:Y:S01]  /*0a40*/  FSEL R4, R2, RZ, P0 ;  /* 0x000000ff02047208 */ /* 0x000fe20000000000 */
[----:B------:R-:W-:Y:S01]  /*0a50*/  IMAD.MOV.U32 R2, RZ, RZ, 0x1 ;  /* 0x00000001ff027424 */ /* 0x000fe200078e00ff */
[----:B------:R-:W0:Y:S01]  /*0a60*/  MUFU.RCP64H R3, R5 ;  /* 0x0000000500037308 */ /* 0x000e220000001800 */
[----:B------:R-:W-:Y:S04]  /*0a70*/  BSSY.RECONVERGENT B0, `(.L_x_58) ;  /* 0x0000014000007945 */ /* 0x000fe80003800200 */
[----:B------:R-:W-:-:S10]  /*0a80*/  DMUL R28, R28, R36 ;  /* 0x000000241c1c7228 */ /* 0x000fd40000000000 */
[----:B------:R-:W-:Y:S01]  /*0a90*/  FSETP.GEU.AND P1, PT, |R29|, 6.5827683646048100446e-37, PT ;  /* 0x036000001d00780b */ /* 0x000fe20003f2e200 */
        /* <DEDUP_REMOVED lines=11> */
[----:B------:R-:W-:Y:S01]  /*0b50*/  MOV R12, R28 ;  /* 0x0000001c000c7202 */ /* 0x000fe20000000f00 */
[----:B------:R-:W-:Y:S01]  /*0b60*/  IMAD.MOV.U32 R13, RZ, RZ, R29 ;  /* 0x000000ffff0d7224 */ /* 0x000fe200078e001d */
[----:B------:R-:W-:-:S07]  /*0b70*/  MOV R0, 0xb90 ;  /* 0x00000b9000007802 */ /* 0x000fce0000000f00 */
[----:B------:R-:W-:Y:S05]  /*0b80*/  CALL.REL.NOINC `($__internal_1_$__cuda_sm20_div_rn_f64_full) ;  /* 0x0000000400607944 */ /* 0x000fea0003c00000 */
[----:B------:R-:W-:Y:S02]  /*0b90*/  IMAD.MOV.U32 R2, RZ, RZ, R6 ;  /* 0x000000ffff027224 */ /* 0x000fe400078e0006 */
[----:B------:R-:W-:-:S07]  /*0ba0*/  IMAD.MOV.U32 R3, RZ, RZ, R7 ;  /* 0x000000ffff037224 */ /* 0x000fce00078e0007 */
.L_x_59:
[----:B------:R-:W-:Y:S05]  /*0bb0*/  BSYNC.RECONVERGENT B0 ;  /* 0x0000000000007941 */ /* 0x000fea0003800200 */
.L_x_58:
[----:B------:R-:W0:Y:S01]  /*0bc0*/  MUFU.RCP64H R5, R33 ;  /* 0x0000002100057308 */ /* 0x000e220000001800 */
[----:B------:R-:W-:Y:S01]  /*0bd0*/  IMAD.MOV.U32 R4, RZ, RZ, 0x1 ;  /* 0x00000001ff047424 */ /* 0x000fe200078e00ff */
[----:B------:R-:W-:Y:S01]  /*0be0*/  FSETP.GEU.AND P1, PT, |R27|, 6.5827683646048100446e-37, PT ;  /* 0x036000001b00780b */ /* 0x000fe20003f2e200 */
[----:B------:R-:W-:Y:S04]  /*0bf0*/  BSSY.RECONVERGENT B0, `(.L_x_60) ;  /* 0x0000012000007945 */ /* 0x000fe80003800200 */
[----:B0-----:R-:W-:-:S08]  /*0c00*/  DFMA R6, R4, -R32, 1 ;  /* 0x3ff000000406742b */ /* 0x001fd00000000820 */
[----:B------:R-:W-:-:S08]  /*0c10*/  DFMA R6, R6, R6, R6 ;  /* 0x000000060606722b */ /* 0x000fd00000000006 */
[----:B------:R-:W-:-:S08]  /*0c20*/  DFMA R6, R4, R6, R4 ;  /* 0x000000060406722b */ /* 0x000fd00000000004 */
[----:B------:R-:W-:-:S08]  /*0c30*/  DFMA R4, R6, -R32, 1 ;  /* 0x3ff000000604742b */ /* 0x000fd00000000820 */
[----:B------:R-:W-:-:S08]  /*0c40*/  DFMA R4, R6, R4, R6 ;  /* 0x000000040604722b */ /* 0x000fd00000000006 */
[----:B------:R-:W-:-:S08]  /*0c50*/  DMUL R6, R26, R4 ;  /* 0x000000041a067228 */ /* 0x000fd00000000000 */
[----:B------:R-:W-:-:S08]  /*0c60*/  DFMA R8, R6, -R32, R26 ;  /* 0x800000200608722b */ /* 0x000fd0000000001a */
[----:B------:R-:W-:-:S10]  /*0c70*/  DFMA R6, R4, R8, R6 ;  /* 0x000000080406722b */ /* 0x000fd40000000006 */
[----:B------:R-:W-:-:S05]  /*0c80*/  FFMA R0, RZ, R33, R7 ;  /* 0x00000021ff007223 */ /* 0x000fca0000000007 */
[----:B------:R-:W-:-:S13]  /*0c90*/  FSETP.GT.AND P0, PT, |R0|, 1.469367938527859385e-39, PT ;  /* 0x001000000000780b */ /* 0x000fda0003f04200 */
[----:B------:R-:W-:Y:S05]  /*0ca0*/  @P0 BRA P1, `(.L_x_61) ;  /* 0x0000000000180947 */ /* 0x000fea0000800000 */
[----:B------:R-:W-:Y:S01]  /*0cb0*/  IMAD.MOV.U32 R12, RZ, RZ, R26 ;  /* 0x000000ffff0c7224 */ /* 0x000fe200078e001a */
[----:B------:R-:W-:Y:S01]  /*0cc0*/  MOV R5, R33 ;  /* 0x0000002100057202 */ /* 0x000fe20000000f00 */
[----:B------:R-:W-:Y:S01]  /*0cd0*/  IMAD.MOV.U32 R13, RZ, RZ, R27 ;  /* 0x000000ffff0d7224 */ /* 0x000fe200078e001b */
[----:B------:R-:W-:Y:S01]  /*0ce0*/  MOV R0, 0xd10 ;  /* 0x00000d1000007802 */ /* 0x000fe20000000f00 */
[----:B------:R-:W-:-:S07]  /*0cf0*/  IMAD.MOV.U32 R4, RZ, RZ, R32 ;  /* 0x000000ffff047224 */ /* 0x000fce00078e0020 */
[----:B------:R-:W-:Y:S05]  /*0d00*/  CALL.REL.NOINC `($__internal_1_$__cuda_sm20_div_rn_f64_full) ;  /* 0x0000000400007944 */ /* 0x000fea0003c00000 */
.L_x_61:
[----:B------:R-:W-:Y:S05]  /*0d10*/  BSYNC.RECONVERGENT B0 ;  /* 0x0000000000007941 */ /* 0x000fea0003800200 */
.L_x_60:
[----:B------:R-:W0:Y:S01]  /*0d20*/  MUFU.RCP64H R5, R33 ;  /* 0x0000002100057308 */ /* 0x000e220000001800 */
[----:B------:R-:W-:Y:S01]  /*0d30*/  IMAD.MOV.U32 R4, RZ, RZ, 0x1 ;  /* 0x00000001ff047424 */ /* 0x000fe200078e00ff */
[----:B------:R-:W-:Y:S01]  /*0d40*/  FSETP.GEU.AND P1, PT, |R25|, 6.5827683646048100446e-37, PT ;  /* 0x036000001900780b */ /* 0x000fe20003f2e200 */
[----:B------:R-:W-:Y:S01]  /*0d50*/  BSSY.RECONVERGENT B0, `(.L_x_62) ;  /* 0x0000015000007945 */ /* 0x000fe20003800200 */
[----:B------:R-:W-:-:S03]  /*0d60*/  DMUL R26, R6, R2 ;  /* 0x00000002061a7228 */ /* 0x000fc60000000000 */
        /* <DEDUP_REMOVED lines=16> */
[----:B------:R-:W-:Y:S05]  /*0e70*/  CALL.REL.NOINC `($__internal_1_$__cuda_sm20_div_rn_f64_full) ;  /* 0x0000000000a47944 */ /* 0x000fea0003c00000 */
[----:B------:R-:W-:Y:S02]  /*0e80*/  IMAD.MOV.U32 R4, RZ, RZ, R6 ;  /* 0x000000ffff047224 */ /* 0x000fe400078e0006 */
[----:B------:R-:W-:-:S07]  /*0e90*/  IMAD.MOV.U32 R5, RZ, RZ, R7 ;  /* 0x000000ffff057224 */ /* 0x000fce00078e0007 */
.L_x_63:
[----:B------:R-:W-:Y:S05]  /*0ea0*/  BSYNC.RECONVERGENT B0 ;  /* 0x0000000000007941 */ /* 0x000fea0003800200 */
.L_x_62:
[----:B------:R-:W0:Y:S01]  /*0eb0*/  MUFU.RCP64H R7, R33 ;  /* 0x0000002100077308 */ /* 0x000e220000001800 */
[----:B------:R-:W-:Y:S01]  /*0ec0*/  MOV R6, 0x1 ;  /* 0x0000000100067802 */ /* 0x000fe20000000f00 */
[----:B------:R-:W-:Y:S01]  /*0ed0*/  BSSY.RECONVERGENT B0, `(.L_x_64) ;  /* 0x0000014000007945 */ /* 0x000fe20003800200 */
[----:B------:R-:W-:Y:S01]  /*0ee0*/  FSETP.GEU.AND P1, PT, |R23|, 6.5827683646048100446e-37, PT ;  /* 0x036000001700780b */ /* 0x000fe20003f2e200 */
        /* <DEDUP_REMOVED lines=18> */
.L_x_65:
[----:B------:R-:W-:Y:S05]  /*1010*/  BSYNC.RECONVERGENT B0 ;  /* 0x0000000000007941 */ /* 0x000fea0003800200 */
.L_x_64:
[----:B------:R-:W0:Y:S01]  /*1020*/  LDCU UR4, c[0x0][0x380] ;  /* 0x00007000ff0477ac */ /* 0x000e220008000800 */
[----:B------:R-:W1:Y:S01]  /*1030*/  LDC.64 R4, c[0x0][0x390] ;  /* 0x0000e400ff047b82 */ /* 0x000e620000000a00 */
[----:B------:R-:W-:Y:S01]  /*1040*/  IMAD.MOV.U32 R17, RZ, RZ, RZ ;  /* 0x000000ffff117224 */ /* 0x000fe200078e00ff */
[----:B------:R-:W-:Y:S01]  /*1050*/  DMUL R2, R6, R2 ;  /* 0x0000000206027228 */ /* 0x000fe20000000000 */
[----:B0-----:R-:W-:Y:S02]  /*1060*/  USHF.R.S32.HI UR5, URZ, 0x1f, UR4 ;  /* 0x0000001fff057899 */ /* 0x001fe40008011404 */
[----:B------:R-:W-:-:S04]  /*1070*/  IMAD.WIDE.U32 R16, R18, UR4, R16 ;  /* 0x0000000412107c25 */ /* 0x000fc8000f8e0010 */
[----:B------:R-:W-:Y:S02]  /*1080*/  IMAD R19, R18, UR5, RZ ;  /* 0x0000000512137c24 */ /* 0x000fe4000f8e02ff */
[----:B-1----:R-:W-:-:S04]  /*1090*/  IMAD.WIDE.U32 R4, R16, 0x18, R4 ;  /* 0x0000001810047825 */ /* 0x002fc800078e0004 */
[----:B------:R-:W-:-:S04]  /*10a0*/  IMAD.IADD R0, R19, 0x1, R17 ;  /* 0x0000000113007824 */ /* 0x000fc800078e0211 */
[----:B------:R-:W-:-:S04]  /*10b0*/  IMAD R9, R0, 0x18, RZ ;  /* 0x0000001800097824 */ /* 0x000fc800078e02ff */
[----:B------:R-:W-:-:S05]  /*10c0*/  IMAD.IADD R5, R5, 0x1, R9 ;  /* 0x0000000105057824 */ /* 0x000fca00078e0209 */
[----:B------:R-:W-:Y:S04]  /*10d0*/  STG.E.64 desc[UR36][R4.64], R26 ;  /* 0x0000001a04007986 */ /* 0x000fe8000c101b24 */
[----:B------:R-:W-:Y:S04]  /*10e0*/  STG.E.64 desc[UR36][R4.64+0x8], R24 ;  /* 0x0000081804007986 */ /* 0x000fe8000c101b24 */
[----:B------:R-:W-:Y:S01]  /*10f0*/  STG.E.64 desc[UR36][R4.64+0x10], R2 ;  /* 0x0000100204007986 */ /* 0x000fe2000c101b24 */
[----:B------:R-:W-:Y:S05]  /*1100*/  EXIT ;  /* 0x000000000000794d */ /* 0x000fea0003800000 */
        .weak           $__internal_1_$__cuda_sm20_div_rn_f64_full
        .type           $__internal_1_$__cuda_sm20_div_rn_f64_full,@function
        .size           $__internal_1_$__cuda_sm20_div_rn_f64_full,($__internal_2_$__cuda_sm20_dsqrt_rn_f64_mediumpath_v1 - $__internal_1_$__cuda_sm20_div_rn_f64_full)
$__internal_1_$__cuda_sm20_div_rn_f64_full:
[C---:B------:R-:W-:Y:S01]  /*1110*/  FSETP.GEU.AND P0, PT, |R5|.reuse, 1.469367938527859385e-39, PT ;  /* 0x001000000500780b */ /* 0x040fe20003f0e200 */
[----:B------:R-:W-:Y:S01]  /*1120*/  IMAD.MOV.U32 R11, RZ, RZ, R5 ;  /* 0x000000ffff0b7224 */ /* 0x000fe200078e0005 */
[----:B------:R-:W-:Y:S01]  /*1130*/  LOP3.LUT R8, R5, 0x800fffff, RZ, 0xc0, !PT ;  /* 0x800fffff05087812 */ /* 0x000fe200078ec0ff */
[----:B------:R-:W-:Y:S01]  /*1140*/  IMAD.MOV.U32 R28, RZ, RZ, 0x1 ;  /* 0x00000001ff1c7424 */ /* 0x000fe200078e00ff */
[----:B------:R-:W-:Y:S01]  /*1150*/  MOV R10, R4 ;  /* 0x00000004000a7202 */ /* 0x000fe20000000f00 */
[----:B------:R-:W-:Y:S01]  /*1160*/  BSSY.RECONVERGENT B1, `(.L_x_66) ;  /* 0x0000054000017945 */ /* 0x000fe20003800200 */
[----:B------:R-:W-:Y:S01]  /*1170*/  LOP3.LUT R9, R8, 0x3ff00000, RZ, 0xfc, !PT ;  /* 0x3ff0000008097812 */ /* 0x000fe200078efcff */
[----:B------:R-:W-:Y:S01]  /*1180*/  IMAD.MOV.U32 R8, RZ, RZ, R4 ;  /* 0x000000ffff087224 */ /* 0x000fe200078e0004 */
[C---:B------:R-:W-:Y:S02]  /*1190*/  FSETP.GEU.AND P2, PT, |R13|.reuse, 1.469367938527859385e-39, PT ;  /* 0x001000000d00780b */ /* 0x040fe40003f4e200 */
[----:B------:R-:W-:-:S02]  /*11a0*/  LOP3.LUT R4, R13, 0x7ff00000, RZ, 0xc0, !PT ;  /* 0x7ff000000d047812 */ /* 0x000fc400078ec0ff */
[----:B------:R-:W-:Y:S01]  /*11b0*/  LOP3.LUT R7, R5, 0x7ff00000, RZ, 0xc0, !PT ;  /* 0x7ff0000005077812 */ /* 0x000fe200078ec0ff */
[----:B------:R-:W-:Y:S01]  /*11c0*/  @!P0 DMUL R8, R10, 8.98846567431157953865e+307 ;  /* 0x7fe000000a088828 */ /* 0x000fe20000000000 */
[----:B------:R-:W-:Y:S01]  /*11d0*/  IMAD.MOV.U32 R5, RZ, RZ, 0x1ca00000 ;  /* 0x1ca00000ff057424 */ /* 0x000fe200078e00ff */
[----:B------:R-:W-:Y:S02]  /*11e0*/  MOV R6, R4 ;  /* 0x0000000400067202 */ /* 0x000fe40000000f00 */
[----:B------:R-:W-:Y:S02]  /*11f0*/  ISETP.GE.U32.AND P1, PT, R4, R7, PT ;  /* 0x000000070400720c */ /* 0x000fe40003f26070 */
[----:B------:R-:W0:Y:S02]  /*1200*/  MUFU.RCP64H R29, R9 ;  /* 0x00000009001d7308 */ /* 0x000e240000001800 */
[----:B------:R-:W-:Y:S02]  /*1210*/  @!P2 LOP3.LUT R21, R11, 0x7ff00000, RZ, 0xc0, !PT ;  /* 0x7ff000000b15a812 */ /* 0x000fe400078ec0ff */
[----:B------:R-:W-:-:S02]  /*1220*/  @!P0 LOP3.LUT R7, R9, 0x7ff00000, RZ, 0xc0, !PT ;  /* 0x7ff0000009078812 */ /* 0x000fc400078ec0ff */
[----:B------:R-:W-:-:S03]  /*1230*/  @!P2 ISETP.GE.U32.AND P3, PT, R4, R21, PT ;  /* 0x000000150400a20c */ /* 0x000fc60003f66070 */
[----:B------:R-:W-:Y:S01]  /*1240*/  VIADD R35, R7, 0xffffffff ;  /* 0xffffffff07237836 */ /* 0x000fe20000000000 */
[----:B------:R-:W-:-:S04]  /*1250*/  @!P2 SEL R21, R5, 0x63400000, !P3 ;  /* 0x634000000515a807 */ /* 0x000fc80005800000 */
[----:B------:R-:W-:Y:S01]  /*1260*/  @!P2 LOP3.LUT R30, R21, 0x80000000, R13, 0xf8, !PT ;  /* 0x80000000151ea812 */ /* 0x000fe200078ef80d */
[----:B0-----:R-:W-:-:S03]  /*1270*/  DFMA R14, R28, -R8, 1 ;  /* 0x3ff000001c0e742b */ /* 0x001fc60000000808 */
[----:B------:R-:W-:Y:S01]  /*1280*/  @!P2 LOP3.LUT R31, R30, 0x100000, RZ, 0xfc, !PT ;  /* 0x001000001e1fa812 */ /* 0x000fe200078efcff */
[----:B------:R-:W-:-:S04]  /*1290*/  @!P2 IMAD.MOV.U32 R30, RZ, RZ, RZ ;  /* 0x000000ffff1ea224 */ /* 0x000fc800078e00ff */
[----:B------:R-:W-:-:S08]  /*12a0*/  DFMA R14, R14, R14, R14 ;  /* 0x0000000e0e0e722b */ /* 0x000fd0000000000e */
[----:B------:R-:W-:Y:S01]  /*12b0*/  DFMA R28, R28, R14, R28 ;  /* 0x0000000e1c1c722b */ /* 0x000fe2000000001c */
[----:B------:R-:W-:Y:S01]  /*12c0*/  SEL R15, R5, 0x63400000, !P1 ;  /* 0x63400000050f7807 */ /* 0x000fe20004800000 */
[----:B------:R-:W-:-:S03]  /*12d0*/  IMAD.MOV.U32 R14, RZ, RZ, R12 ;  /* 0x000000ffff0e7224 */ /* 0x000fc600078e000c */
[----:B------:R-:W-:-:S03]  /*12e0*/  LOP3.LUT R15, R15, 0x800fffff, R13, 0xf8, !PT ;  /* 0x800fffff0f0f7812 */ /* 0x000fc600078ef80d */
[----:B------:R-:W-:-:S03]  /*12f0*/  DFMA R20, R28, -R8, 1 ;  /* 0x3ff000001c14742b */ /* 0x000fc60000000808 */
[----:B------:R-:W-:-:S05]  /*1300*/  @!P2 DFMA R14, R14, 2, -R30 ;  /* 0x400000000e0ea82b */ /* 0x000fca000000081e */
[----:B------:R-:W-:-:S05]  /*1310*/  DFMA R20, R28, R20, R28 ;  /* 0x000000141c14722b */ /* 0x000fca000000001c */
[----:B------:R-:W-:-:S03]  /*1320*/  @!P2 LOP3.LUT R6, R15, 0x7ff00000, RZ, 0xc0, !PT ;  /* 0x7ff000000f06a812 */ /* 0x000fc600078ec0ff */
[----:B------:R-:W-:Y:S02]  /*1330*/  DMUL R28, R20, R14 ;  /* 0x0000000e141c7228 */ /* 0x000fe40000000000 */
[----:B------:R-:W-:-:S05]  /*1340*/  VIADD R34, R6, 0xffffffff ;  /* 0xffffffff06227836 */ /* 0x000fca0000000000 */
[----:B------:R-:W-:Y:S01]  /*1350*/  ISETP.GT.U32.AND P0, PT, R34, 0x7feffffe, PT ;  /* 0x7feffffe2200780c */ /* 0x000fe20003f04070 */
[----:B------:R-:W-:-:S03]  /*1360*/  DFMA R30, R28, -R8, R14 ;  /* 0x800000081c1e722b */ /* 0x000fc6000000000e */
[----:B------:R-:W-:-:S05]  /*1370*/  ISETP.GT.U32.OR P0, PT, R35, 0x7feffffe, P0 ;  /* 0x7feffffe2300780c */ /* 0x000fca0000704470 */
[----:B------:R-:W-:-:S08]  /*1380*/  DFMA R30, R20, R30, R28 ;  /* 0x0000001e141e722b */ /* 0x000fd0000000001c */
[----:B------:R-:W-:Y:S05]  /*1390*/  @P0 BRA `(.L_x_67) ;  /* 0x00000000006c0947 */ /* 0x000fea0003800000 */
[----:B------:R-:W-:-:S04]  /*13a0*/  LOP3.LUT R7, R11, 0x7ff00000, RZ, 0xc0, !PT ;  /* 0x7ff000000b077812 */ /* 0x000fc800078ec0ff */
[CC--:B------:R-:W-:Y:S02]  /*13b0*/  VIADDMNMX R6, R4.reuse, -R7.reuse, 0xb9600000, !PT ;  /* 0xb960000004067446 */ /* 0x0c0fe40007800907 */
[----:B------:R-:W-:Y:S02]  /*13c0*/  ISETP.GE.U32.AND P0, PT, R4, R7, PT ;  /* 0x000000070400720c */ /* 0x000fe40003f06070 */
[----:B------:R-:W-:Y:S02]  /*13d0*/  VIMNMX R6, PT, PT, R6, 0x46a00000, PT ;  /* 0x46a0000006067848 */ /* 0x000fe40003fe0100 */
[----:B------:R-:W-:-:S05]  /*13e0*/  SEL R5, R5, 0x63400000, !P0 ;  /* 0x6340000005057807 */ /* 0x000fca0004000000 */
[----:B------:R-:W-:Y:S02]  /*13f0*/  IMAD.IADD R12, R6, 0x1, -R5 ;  /* 0x00000001060c7824 */ /* 0x000fe400078e0a05 */
[----:B------:R-:W-:Y:S02]  /*1400*/  IMAD.MOV.U32 R6, RZ, RZ, RZ ;  /* 0x000000ffff067224 */ /* 0x000fe400078e00ff */
        /* <DEDUP_REMOVED lines=10> */
[----:B------:R-:W-:Y:S01]  /*14b0*/  IADD3 R9, PT, PT, -R12, RZ, RZ ;  /* 0x000000ff0c097210 */ /* 0x000fe20007ffe1ff */
[----:B------:R-:W-:Y:S01]  /*14c0*/  IMAD.MOV.U32 R8, RZ, RZ, RZ ;  /* 0x000000ffff087224 */ /* 0x000fe200078e00ff */
[----:B------:R-:W-:-:S05]  /*14d0*/  DMUL.RP R6, R30, R6 ;  /* 0x000000061e067228 */ /* 0x000fca0000008000 */
[----:B------:R-:W-:-:S05]  /*14e0*/  DFMA R8, R4, -R8, R30 ;  /* 0x800000080408722b */ /* 0x000fca000000001e */
[----:B------:R-:W-:Y:S02]  /*14f0*/  LOP3.LUT R11, R7, R11, RZ, 0x3c, !PT ;  /* 0x0000000b070b7212 */ /* 0x000fe400078e3cff */
[----:B------:R-:W-:-:S04]  /*1500*/  IADD3 R8, PT, PT, -R12, -0x43300000, RZ ;  /* 0xbcd000000c087810 */ /* 0x000fc80007ffe1ff */
[----:B------:R-:W-:-:S04]  /*1510*/  FSETP.NEU.AND P0, PT, |R9|, R8, PT ;  /* 0x000000080900720b */ /* 0x000fc80003f0d200 */
[----:B------:R-:W-:Y:S02]  /*1520*/  FSEL R4, R6, R4, !P0 ;  /* 0x0000000406047208 */ /* 0x000fe40004000000 */
[----:B------:R-:W-:Y:S01]  /*1530*/  FSEL R5, R11, R5, !P0 ;  /* 0x000000050b057208 */ /* 0x000fe20004000000 */
[----:B------:R-:W-:Y:S06]  /*1540*/  BRA `(.L_x_68) ;  /* 0x0000000000547947 */ /* 0x000fec0003800000 */
.L_x_67:
        /* <DEDUP_REMOVED lines=16> */
.L_x_70:
[----:B------:R-:W-:Y:S02]  /*1650*/  LOP3.LUT R5, R11, 0x80000, RZ, 0xfc, !PT ;  /* 0x000800000b057812 */ /* 0x000fe400078efcff */
[----:B------:R-:W-:Y:S01]  /*1660*/  MOV R4, R10 ;  /* 0x0000000a00047202 */ /* 0x000fe20000000f00 */
[----:B------:R-:W-:Y:S06]  /*1670*/  BRA `(.L_x_68) ;  /* 0x0000000000087947 */ /* 0x000fec0003800000 */
.L_x_69:
[----:B------:R-:W-:Y:S01]  /*1680*/  LOP3.LUT R5, R13, 0x80000, RZ, 0xfc, !PT ;  /* 0x000800000d057812 */ /* 0x000fe200078efcff */
[----:B------:R-:W-:-:S07]  /*1690*/  IMAD.MOV.U32 R4, RZ, RZ, R12 ;  /* 0x000000ffff047224 */ /* 0x000fce00078e000c */
.L_x_68:
[----:B------:R-:W-:Y:S05]  /*16a0*/  BSYNC.RECONVERGENT B1 ;  /* 0x0000000000017941 */ /* 0x000fea0003800200 */
.L_x_66:
[----:B------:R-:W-:Y:S02]  /*16b0*/  IMAD.MOV.U32 R6, RZ, RZ, R4 ;  /* 0x000000ffff067224 */ /* 0x000fe400078e0004 */
[----:B------:R-:W-:Y:S02]  /*16c0*/  IMAD.MOV.U32 R7, RZ, RZ, R5 ;  /* 0x000000ffff077224 */ /* 0x000fe400078e0005 */
[----:B------:R-:W-:Y:S02]  /*16d0*/  IMAD.MOV.U32 R4, RZ, RZ, R0 ;  /* 0x000000ffff047224 */ /* 0x000fe400078e0000 */
[----:B------:R-:W-:-:S04]  /*16e0*/  IMAD.MOV.U32 R5, RZ, RZ, 0x0 ;  /* 0x00000000ff057424 */ /* 0x000fc800078e00ff */
[----:B------:R-:W-:Y:S05]  /*16f0*/  RET.REL.NODEC R4 `(_Z15calculate_forceiP4bodyPA3_d) ;  /* 0xffffffe804407950 */ /* 0x000fea0003c3ffff */
        .weak           $__internal_2_$__cuda_sm20_dsqrt_rn_f64_mediumpath_v1
        .type           $__internal_2_$__cuda_sm20_dsqrt_rn_f64_mediumpath_v1,@function
        .size           $__internal_2_$__cuda_sm20_dsqrt_rn_f64_mediumpath_v1,($_Z15calculate_forceiP4bodyPA3_d$__internal_accurate_pow - $__internal_2_$__cuda_sm20_dsqrt_rn_f64_mediumpath_v1)
$__internal_2_$__cuda_sm20_dsqrt_rn_f64_mediumpath_v1:
[----:B------:R-:W-:Y:S01]  /*1700*/  ISETP.GE.U32.AND P0, PT, R2, -0x3400000, PT ;  /* 0xfcc000000200780c */ /* 0x000fe20003f06070 */
[----:B------:R-:W-:Y:S01]  /*1710*/  BSSY.RECONVERGENT B1, `(.L_x_71) ;  /* 0x0000028000017945 */ /* 0x000fe20003800200 */
[----:B------:R-:W-:Y:S01]  /*1720*/  IMAD.MOV.U32 R7, RZ, RZ, R5 ;  /* 0x000000ffff077224 */ /* 0x000fe200078e0005 */
[----:B------:R-:W-:Y:S01]  /*1730*/  MOV R2, R10 ;  /* 0x0000000a00027202 */ /* 0x000fe20000000f00 */
[----:B------:R-:W-:Y:S02]  /*1740*/  IMAD.MOV.U32 R3, RZ, RZ, R11 ;  /* 0x000000ffff037224 */ /* 0x000fe400078e000b */
[----:B------:R-:W-:Y:S02]  /*1750*/  IMAD.MOV.U32 R4, RZ, RZ, R30 ;  /* 0x000000ffff047224 */ /* 0x000fe400078e001e */
[----:B------:R-:W-:-:S05]  /*1760*/  IMAD.MOV.U32 R5, RZ, RZ, R31 ;  /* 0x000000ffff057224 */ /* 0x000fca00078e001f */
[----:B------:R-:W-:Y:S05]  /*1770*/  @!P0 BRA `(.L_x_72) ;  /* 0x0000000000208947 */ /* 0x000fea0003800000 */
[----:B------:R-:W-:-:S10]  /*1780*/  DFMA.RM R2, R2, R6, R8 ;  /* 0x000000060202722b */ /* 0x000fd40000004008 */
[----:B------:R-:W-:-:S05]  /*1790*/  IADD3 R6, P0, PT, R2, 0x1, RZ ;  /* 0x0000000102067810 */ /* 0x000fca0007f1e0ff */
[----:B------:R-:W-:-:S06]  /*17a0*/  IMAD.X R7, RZ, RZ, R3, P0 ;  /* 0x000000ffff077224 */ /* 0x000fcc00000e0603 */
[----:B------:R-:W-:-:S08]  /*17b0*/  DFMA.RP R4, -R2, R6, R4 ;  /* 0x000000060204722b */ /* 0x000fd00000008104 */
[----:B------:R-:W-:-:S06]  /*17c0*/  DSETP.GT.AND P0, PT, R4, RZ, PT ;  /* 0x000000ff0400722a */ /* 0x000fcc0003f04000 */
[----:B------:R-:W-:Y:S02]  /*17d0*/  FSEL R2, R6, R2, P0 ;  /* 0x0000000206027208 */ /* 0x000fe40000000000 */
[----:B------:R-:W-:Y:S01]  /*17e0*/  FSEL R3, R7, R3, P0 ;  /* 0x0000000307037208 */ /* 0x000fe20000000000 */
[----:B------:R-:W-:Y:S06]  /*17f0*/  BRA `(.L_x_73) ;  /* 0x0000000000647947 */ /* 0x000fec0003800000 */
.L_x_72:
[----:B------:R-:W-:-:S14]  /*1800*/  DSETP.NE.AND P0, PT, R4, RZ, PT ;  /* 0x000000ff0400722a */ /* 0x000fdc0003f05000 */
[----:B------:R-:W-:Y:S05]  /*1810*/  @!P0 BRA `(.L_x_74) ;  /* 0x0000000000588947 */ /* 0x000fea0003800000 */
[----:B------:R-:W-:-:S13]  /*1820*/  ISETP.GE.AND P0, PT, R5, RZ, PT ;  /* 0x000000ff0500720c */ /* 0x000fda0003f06270 */
[----:B------:R-:W-:Y:S02]  /*1830*/  @!P0 IMAD.MOV.U32 R2, RZ, RZ, 0x0 ;  /* 0x00000000ff028424 */ /* 0x000fe400078e00ff */
[----:B------:R-:W-:Y:S01]  /*1840*/  @!P0 IMAD.MOV.U32 R3, RZ, RZ, -0x80000 ;  /* 0xfff80000ff038424 */ /* 0x000fe200078e00ff */
[----:B------:R-:W-:Y:S06]  /*1850*/  @!P0 BRA `(.L_x_73) ;  /* 0x00000000004c8947 */ /* 0x000fec0003800000 */
[----:B------:R-:W-:-:S13]  /*1860*/  ISETP.GT.AND P0, PT, R5, 0x7fefffff, PT ;  /* 0x7fefffff0500780c */ /* 0x000fda0003f04270 */
[----:B------:R-:W-:Y:S05]  /*1870*/  @P0 BRA `(.L_x_74) ;  /* 0x0000000000400947 */ /* 0x000fea0003800000 */
[----:B------:R-:W-:Y:S01]  /*1880*/  DMUL R2, R4, 8.11296384146066816958e+31 ;  /* 0x4690000004027828 */ /* 0x000fe20000000000 */
[----:B------:R-:W-:Y:S01]  /*1890*/  IMAD.MOV.U32 R8, RZ, RZ, 0x0 ;  /* 0x00000000ff087424 */ /* 0x000fe200078e00ff */
[----:B------:R-:W-:Y:S01]  /*18a0*/  MOV R4, RZ ;  /* 0x000000ff00047202 */ /* 0x000fe20000000f00 */
[----:B------:R-:W-:-:S03]  /*18b0*/  IMAD.MOV.U32 R9, RZ, RZ, 0x3fd80000 ;  /* 0x3fd80000ff097424 */ /* 0x000fc600078e00ff */
[----:B------:R-:W0:Y:S02]  /*18c0*/  MUFU.RSQ64H R5, R3 ;  /* 0x0000000300057308 */ /* 0x000e240000001c00 */
[----:B0-----:R-:W-:-:S08]  /*18d0*/  DMUL R6, R4, R4 ;  /* 0x0000000404067228 */ /* 0x001fd00000000000 */
[----:B------:R-:W-:-:S08]  /*18e0*/  DFMA R6, R2, -R6, 1 ;  /* 0x3ff000000206742b */ /* 0x000fd00000000806 */
[----:B------:R-:W-:Y:S02]  /*18f0*/  DFMA R8, R6, R8, 0.5 ;  /* 0x3fe000000608742b */ /* 0x000fe40000000008 */
[----:B------:R-:W-:-:S08]  /*1900*/  DMUL R6, R4, R6 ;  /* 0x0000000604067228 */ /* 0x000fd00000000000 */
[----:B------:R-:W-:-:S08]  /*1910*/  DFMA R6, R8, R6, R4 ;  /* 0x000000060806722b */ /* 0x000fd00000000004 */
[----:B------:R-:W-:Y:S02]  /*1920*/  DMUL R4, R2, R6 ;  /* 0x0000000602047228 */ /* 0x000fe40000000000 */
[----:B------:R-:W-:-:S06]  /*1930*/  VIADD R7, R7, 0xfff00000 ;  /* 0xfff0000007077836 */ /* 0x000fcc0000000000 */
[----:B------:R-:W-:-:S08]  /*1940*/  DFMA R8, R4, -R4, R2 ;  /* 0x800000040408722b */ /* 0x000fd00000000002 */
[----:B------:R-:W-:-:S10]  /*1950*/  DFMA R2, R6, R8, R4 ;  /* 0x000000080602722b */ /* 0x000fd40000000004 */
[----:B------:R-:W-:Y:S01]  /*1960*/  VIADD R3, R3, 0xfcb00000 ;  /* 0xfcb0000003037836 */ /* 0x000fe20000000000 */
[----:B------:R-:W-:Y:S06]  /*1970*/  BRA `(.L_x_73) ;  /* 0x0000000000047947 */ /* 0x000fec0003800000 */
.L_x_74:
[----:B------:R-:W-:-:S11]  /*1980*/  DADD R2, R4, R4 ;  /* 0x0000000004027229 */ /* 0x000fd60000000004 */
.L_x_73:
[----:B------:R-:W-:Y:S05]  /*1990*/  BSYNC.RECONVERGENT B1 ;  /* 0x0000000000017941 */ /* 0x000fea0003800200 */
.L_x_71:
[----:B------:R-:W-:Y:S01]  /*19a0*/  IMAD.MOV.U32 R32, RZ, RZ, R2 ;  /* 0x000000ffff207224 */ /* 0x000fe200078e0002 */
[----:B------:R-:W-:Y:S01]  /*19b0*/  MOV R2, R0 ;  /* 0x0000000000027202 */ /* 0x000fe20000000f00 */
[----:B------:R-:W-:Y:S02]  /*19c0*/  IMAD.MOV.U32 R33, RZ, RZ, R3 ;  /* 0x000000ffff217224 */ /* 0x000fe400078e0003 */
[----:B------:R-:W-:-:S04]  /*19d0*/  IMAD.MOV.U32 R3, RZ, RZ, 0x0 ;  /* 0x00000000ff037424 */ /* 0x000fc800078e00ff */
[----:B------:R-:W-:Y:S05]  /*19e0*/  RET.REL.NODEC R2 `(_Z15calculate_forceiP4bodyPA3_d) ;  /* 0xffffffe402847950 */ /* 0x000fea0003c3ffff */
        .type           $_Z15calculate_forceiP4bodyPA3_d$__internal_accurate_pow,@function
        .size           $_Z15calculate_forceiP4bodyPA3_d$__internal_accurate_pow,(.L_x_80 - $_Z15calculate_forceiP4bodyPA3_d$__internal_accurate_pow)
$_Z15calculate_forceiP4bodyPA3_d$__internal_accurate_pow:
[----:B------:R-:W-:Y:S01]  /*19f0*/  ISETP.GT.U32.AND P0, PT, R13, 0xfffff, PT ;  /* 0x000fffff0d00780c */ /* 0x000fe20003f04070 */
[----:B------:R-:W-:Y:S01]  /*1a00*/  IMAD.MOV.U32 R2, RZ, RZ, R13 ;  /* 0x000000ffff027224 */ /* 0x000fe200078e000d */
[----:B------:R-:W-:Y:S01]  /*1a10*/  UMOV UR4, 0x7d2cafe2 ;  /* 0x7d2cafe200047882 */ /* 0x000fe20000000000 */
[----:B------:R-:W-:Y:S01]  /*1a20*/  IMAD.MOV.U32 R8, RZ, RZ, R12 ;  /* 0x000000ffff087224 */ /* 0x000fe200078e000c */
[----:B------:R-:W-:Y:S01]  /*1a30*/  UMOV UR5, 0x3eb0f5ff ;  /* 0x3eb0f5ff00057882 */ /* 0x000fe20000000000 */
[----:B------:R-:W-:Y:S01]  /*1a40*/  IMAD.MOV.U32 R4, RZ, RZ, RZ ;  /* 0x000000ffff047224 */ /* 0x000fe200078e00ff */
[----:B------:R-:W-:Y:S01]  /*1a50*/  UMOV UR6, 0x3b39803f ;  /* 0x3b39803f00067882 */ /* 0x000fe20000000000 */
[----:B------:R-:W-:-:S06]  /*1a60*/  UMOV UR7, 0x3c7abc9e ;  /* 0x3c7abc9e00077882 */ /* 0x000fcc0000000000 */
[----:B------:R-:W-:-:S10]  /*1a70*/  @!P0 DMUL R14, R12, 1.80143985094819840000e+16 ;  /* 0x435000000c0e8828 */ /* 0x000fd40000000000 */
[----:B------:R-:W-:Y:S02]  /*1a80*/  @!P0 IMAD.MOV.U32 R2, RZ, RZ, R15 ;  /* 0x000000ffff028224 */ /* 0x000fe400078e000f */
[----:B------:R-:W-:-:S03]  /*1a90*/  @!P0 IMAD.MOV.U32 R8, RZ, RZ, R14 ;  /* 0x000000ffff088224 */ /* 0x000fc600078e000e */
[----:B------:R-:W-:-:S04]  /*1aa0*/  LOP3.LUT R2, R2, 0x800fffff, RZ, 0xc0, !PT ;  /* 0x800fffff02027812 */ /* 0x000fc800078ec0ff */
[----:B------:R-:W-:-:S04]  /*1ab0*/  LOP3.LUT R9, R2, 0x3ff00000, RZ, 0xfc, !PT ;  /* 0x3ff0000002097812 */ /* 0x000fc800078efcff */
[----:B------:R-:W-:-:S13]  /*1ac0*/  ISETP.GE.U32.AND P1, PT, R9, 0x3ff6a09f, PT ;  /* 0x3ff6a09f0900780c */ /* 0x000fda0003f26070 */
[----:B------:R-:W-:-:S05]  /*1ad0*/  @P1 VIADD R3, R9, 0xfff00000 ;  /* 0xfff0000009031836 */ /* 0x000fca0000000000 */
[----:B------:R-:W-:-:S06]  /*1ae0*/  @P1 MOV R9, R3 ;  /* 0x0000000300091202 */ /* 0x000fcc0000000f00 */
[C---:B------:R-:W-:Y:S02]  /*1af0*/  DADD R10, R8.reuse, 1 ;  /* 0x3ff00000080a7429 */ /* 0x040fe40000000000 */
[----:B------:R-:W-:-:S04]  /*1b00*/  DADD R8, R8, -1 ;  /* 0xbff0000008087429 */ /* 0x000fc80000000000 */
[----:B------:R-:W0:Y:S02]  /*1b10*/  MUFU.RCP64H R5, R11 ;  /* 0x0000000b00057308 */ /* 0x000e240000001800 */
[----:B0-----:R-:W-:-:S08]  /*1b20*/  DFMA R2, -R10, R4, 1 ;  /* 0x3ff000000a02742b */ /* 0x001fd00000000104 */
[----:B------:R-:W-:-:S08]  /*1b30*/  DFMA R2, R2, R2, R2 ;  /* 0x000000020202722b */ /* 0x000fd00000000002 */
[----:B------:R-:W-:Y:S01]  /*1b40*/  DFMA R2, R4, R2, R4 ;  /* 0x000000020402722b */ /* 0x000fe20000000004 */
[----:B------:R-:W-:Y:S02]  /*1b50*/  IMAD.MOV.U32 R4, RZ, RZ, 0x41ad3b5a ;  /* 0x41ad3b5aff047424 */ /* 0x000fe400078e00ff */
[----:B------:R-:W-:-:S05]  /*1b60*/  IMAD.MOV.U32 R5, RZ, RZ, 0x3ed0f5d2 ;  /* 0x3ed0f5d2ff057424 */ /* 0x000fca00078e00ff */
[----:B------:R-:W-:-:S08]  /*1b70*/  DMUL R6, R8, R2 ;  /* 0x0000000208067228 */ /* 0x000fd00000000000 */
[----:B------:R-:W-:-:S08]  /*1b80*/  DFMA R6, R8, R2, R6 ;  /* 0x000000020806722b */ /* 0x000fd00000000006 */
[----:B------:R-:W-:-:S08]  /*1b90*/  DMUL R34, R6, R6 ;  /* 0x0000000606227228 */ /* 0x000fd00000000000 */
[----:B------:R-:W-:Y:S01]  /*1ba0*/  DFMA R4, R34, UR4, R4 ;  /* 0x0000000422047c2b */ /* 0x000fe20008000004 */
[----:B------:R-:W-:Y:S01]  /*1bb0*/  UMOV UR4, 0x75488a3f ;  /* 0x75488a3f00047882 */ /* 0x000fe20000000000 */
[----:B------:R-:W-:-:S06]  /*1bc0*/  UMOV UR5, 0x3ef3b20a ;  /* 0x3ef3b20a00057882 */ /* 0x000fcc0000000000 */
[----:B------:R-:W-:Y:S01]  /*1bd0*/  DFMA R20, R34, R4, UR4 ;  /* 0x0000000422147e2b */ /* 0x000fe20008000004 */
[----:B------:R-:W-:Y:S01]  /*1be0*/  UMOV UR4, 0xe4faecd5 ;  /* 0xe4faecd500047882 */ /* 0x000fe20000000000 */
[----:B------:R-:W-:Y:S01]  /*1bf0*/  UMOV UR5, 0x3f1745cd ;  /* 0x3f1745cd00057882 */ /* 0x000fe20000000000 */
[----:B------:R-:W-:-:S05]  /*1c00*/  DADD R4, R8, -R6 ;  /* 0x0000000008047229 */ /* 0x000fca0000000806 */
[----:B------:R-:W-:Y:S01]  /*1c10*/  DFMA R20, R34, R20, UR4 ;  /* 0x0000000422147e2b */ /* 0x000fe20008000014 */
[----:B------:R-:W-:Y:S01]  /*1c20*/  UMOV UR4, 0x258a578b ;  /* 0x258a578b00047882 */ /* 0x000fe20000000000 */
[----:B------:R-:W-:Y:S01]  /*1c30*/  UMOV UR5, 0x3f3c71c7 ;  /* 0x3f3c71c700057882 */ /* 0x000fe20000000000 */
[----:B------:R-:W-:-:S05]  /*1c40*/  DADD R4, R4, R4 ;  /* 0x0000000004047229 */ /* 0x000fca0000000004 */
[----:B------:R-:W-:Y:S01]  /*1c50*/  DFMA R20, R34, R20, UR4 ;  /* 0x0000000422147e2b */ /* 0x000fe20008000014 */
[----:B------:R-:W-:Y:S01]  /*1c60*/  UMOV UR4, 0x9242b910 ;  /* 0x9242b91000047882 */ /* 0x000fe20000000000 */
[----:B------:R-:W-:Y:S01]  /*1c70*/  UMOV UR5, 0x3f624924 ;  /* 0x3f62492400057882 */ /* 0x000fe20000000000 */
[----:B------:R-:W-:-:S05]  /*1c80*/  DFMA R4, R8, -R6, R4 ;  /* 0x800000060804722b */ /* 0x000fca0000000004 */
[----:B------:R-:W-:Y:S01]  /*1c90*/  DFMA R20, R34, R20, UR4 ;  /* 0x0000000422147e2b */ /* 0x000fe20008000014 */
[----:B------:R-:W-:Y:S01]  /*1ca0*/  UMOV UR4, 0x99999dfb ;  /* 0x99999dfb00047882 */ /* 0x000fe20000000000 */
[----:B------:R-:W-:Y:S01]  /*1cb0*/  UMOV UR5, 0x3f899999 ;  /* 0x3f89999900057882 */ /* 0x000fe20000000000 */
[----:B------:R-:W-:Y:S02]  /*1cc0*/  DMUL R4, R2, R4 ;  /* 0x0000000402047228 */ /* 0x000fe40000000000 */
[----:B------:R-:W-:-:S03]  /*1cd0*/  DMUL R2, R6, R6 ;  /* 0x0000000606027228 */ /* 0x000fc60000000000 */
[----:B------:R-:W-:Y:S01]  /*1ce0*/  DFMA R20, R34, R20, UR4 ;  /* 0x0000000422147e2b */ /* 0x000fe20008000014 */
[----:B------:R-:W-:Y:S01]  /*1cf0*/  UMOV UR4, 0x55555555 ;  /* 0x5555555500047882 */ /* 0x000fe20000000000 */
[----:B------:R-:W-:-:S03]  /*1d00*/  UMOV UR5, 0x3fb55555 ;  /* 0x3fb5555500057882 */ /* 0x000fc60000000000 */
[----:B------:R-:W-:-:S03]  /*1d10*/  IMAD.MOV.U32 R14, RZ, RZ, R4 ;  /* 0x000000ffff0e7224 */ /* 0x000fc600078e0004 */
[----:B------:R-:W-:-:S08]  /*1d20*/  DFMA R8, R34, R20, UR4 ;  /* 0x0000000422087e2b */ /* 0x000fd00008000014 */
[----:B------:R-:W-:Y:S01]  /*1d30*/  DADD R10, -R8, UR4 ;  /* 0x00000004080a7e29 */ /* 0x000fe20008000100 */
[----:B------:R-:W-:Y:S01]  /*1d40*/  UMOV UR4, 0xb9e7b0 ;  /* 0x00b9e7b000047882 */ /* 0x000fe20000000000 */
[----:B------:R-:W-:-:S06]  /*1d50*/  UMOV UR5, 0x3c46a4cb ;  /* 0x3c46a4cb00057882 */ /* 0x000fcc0000000000 */
[----:B------:R-:W-:Y:S01]  /*1d60*/  DFMA R10, R34, R20, R10 ;  /* 0x00000014220a722b */ /* 0x000fe2000000000a */
[----:B------:R-:W-:Y:S01]  /*1d70*/  SHF.R.U32.HI R34, RZ, 0x14, R13 ;  /* 0x00000014ff227819 */ /* 0x000fe2000001160d */
[C---:B------:R-:W-:Y:S01]  /*1d80*/  DFMA R12, R6.reuse, R6, -R2 ;  /* 0x00000006060c722b */ /* 0x040fe20000000802 */
[----:B------:R-:W-:Y:S01]  /*1d90*/  @!P0 LEA.HI R34, R15, 0xffffffca, RZ, 0xc ;  /* 0xffffffca0f228811 */ /* 0x000fe200078f60ff */
[----:B------:R-:W-:Y:S01]  /*1da0*/  VIADD R15, R5, 0x100000 ;  /* 0x00100000050f7836 */ /* 0x000fe20000000000 */
[----:B------:R-:W-:-:S05]  /*1db0*/  DMUL R20, R6, R2 ;  /* 0x0000000206147228 */ /* 0x000fca0000000000 */
[----:B------:R-:W-:Y:S02]  /*1dc0*/  DFMA R12, R6, R14, R12 ;  /* 0x0000000e060c722b */ /* 0x000fe4000000000c */
[----:B------:R-:W-:Y:S01]  /*1dd0*/  DADD R14, R10, -UR4 ;  /* 0x800000040a0e7e29 */ /* 0x000fe20008000000 */
[----:B------:R-:W-:Y:S01]  /*1de0*/  UMOV UR4, 0x80000000 ;  /* 0x8000000000047882 */ /* 0x000fe20000000000 */
[----:B------:R-:W-:Y:S01]  /*1df0*/  DFMA R10, R6, R2, -R20 ;  /* 0x00000002060a722b */ /* 0x000fe20000000814 */
[----:B------:R-:W-:-:S07]  /*1e00*/  UMOV UR5, 0x43300000 ;  /* 0x4330000000057882 */ /* 0x000fce0000000000 */
[----:B------:R-:W-:Y:S02]  /*1e10*/  DFMA R10, R4, R2, R10 ;  /* 0x00000002040a722b */ /* 0x000fe4000000000a */
[----:B------:R-:W-:-:S06]  /*1e20*/  DADD R2, R8, R14 ;  /* 0x0000000008027229 */ /* 0x000fcc000000000e */
[----:B------:R-:W-:Y:S02]  /*1e30*/  DFMA R10, R6, R12, R10 ;  /* 0x0000000c060a722b */ /* 0x000fe4000000000a */
[----:B------:R-:W-:Y:S02]  /*1e40*/  DADD R12, R8, -R2 ;  /* 0x00000000080c7229 */ /* 0x000fe40000000802 */
[----:B------:R-:W-:-:S06]  /*1e50*/  DMUL R8, R2, R20 ;  /* 0x0000001402087228 */ /* 0x000fcc0000000000 */
[----:B------:R-:W-:Y:S02]  /*1e60*/  DADD R14, R14, R12 ;  /* 0x000000000e0e7229 */ /* 0x000fe4000000000c */
[----:B------:R-:W-:-:S08]  /*1e70*/  DFMA R12, R2, R20, -R8 ;  /* 0x00000014020c722b */ /* 0x000fd00000000808 */
[----:B------:R-:W-:-:S08]  /*1e80*/  DFMA R10, R2, R10, R12 ;  /* 0x0000000a020a722b */ /* 0x000fd0000000000c */
[----:B------:R-:W-:-:S08]  /*1e90*/  DFMA R14, R14, R20, R10 ;  /* 0x000000140e0e722b */ /* 0x000fd0000000000a */
[----:B------:R-:W-:-:S08]  /*1ea0*/  DADD R10, R8, R14 ;  /* 0x00000000080a7229 */ /* 0x000fd0000000000e */
[--C-:B------:R-:W-:Y:S02]  /*1eb0*/  DADD R2, R6, R10.reuse ;  /* 0x0000000006027229 */ /* 0x100fe4000000000a */
[----:B------:R-:W-:-:S06]  /*1ec0*/  DADD R8, R8, -R10 ;  /* 0x0000000008087229 */ /* 0x000fcc000000080a */
[----:B------:R-:W-:Y:S02]  /*1ed0*/  DADD R6, R6, -R2 ;  /* 0x0000000006067229 */ /* 0x000fe40000000802 */
[----:B------:R-:W-:-:S06]  /*1ee0*/  DADD R8, R14, R8 ;  /* 0x000000000e087229 */ /* 0x000fcc0000000008 */
[----:B------:R-:W-:-:S08]  /*1ef0*/  DADD R6, R10, R6 ;  /* 0x000000000a067229 */ /* 0x000fd00000000006 */
[----:B------:R-:W-:Y:S01]  /*1f00*/  DADD R8, R8, R6 ;  /* 0x0000000008087229 */ /* 0x000fe20000000006 */
[C---:B------:R-:W-:Y:S01]  /*1f10*/  VIADD R6, R34.reuse, 0xfffffc01 ;  /* 0xfffffc0122067836 */ /* 0x040fe20000000000 */
[----:B------:R-:W-:Y:S01]  /*1f20*/  @P1 IADD3 R6, PT, PT, R34, -0x3fe, RZ ;  /* 0xfffffc0222061810 */ /* 0x000fe20007ffe0ff */
[----:B------:R-:W-:-:S03]  /*1f30*/  IMAD.MOV.U32 R7, RZ, RZ, 0x43300000 ;  /* 0x43300000ff077424 */ /* 0x000fc600078e00ff */
[----:B------:R-:W-:Y:S02]  /*1f40*/  LOP3.LUT R6, R6, 0x80000000, RZ, 0x3c, !PT ;  /* 0x8000000006067812 */ /* 0x000fe400078e3cff */
[----:B------:R-:W-:-:S04]  /*1f50*/  DADD R4, R4, R8 ;  /* 0x0000000004047229 */ /* 0x000fc80000000008 */
[----:B------:R-:W-:Y:S01]  /*1f60*/  DADD R8, R6, -UR4 ;  /* 0x8000000406087e29 */ /* 0x000fe20008000000 */
[----:B------:R-:W-:Y:S01]  /*1f70*/  UMOV UR4, 0xfefa39ef ;  /* 0xfefa39ef00047882 */ /* 0x000fe20000000000 */
[----:B------:R-:W-:Y:S02]  /*1f80*/  UMOV UR5, 0x3fe62e42 ;  /* 0x3fe62e4200057882 */ /* 0x000fe40000000000 */
[----:B------:R-:W-:-:S08]  /*1f90*/  DADD R10, R2, R4 ;  /* 0x00000000020a7229 */ /* 0x000fd00000000004 */
[--C-:B------:R-:W-:Y:S02]  /*1fa0*/  DFMA R6, R8, UR4, R10.reuse ;  /* 0x0000000408067c2b */ /* 0x100fe4000800000a */
[----:B------:R-:W-:-:S06]  /*1fb0*/  DADD R12, R2, -R10 ;  /* 0x00000000020c7229 */ /* 0x000fcc000000080a */
[----:B------:R-:W-:Y:S02]  /*1fc0*/  DFMA R2, R8, -UR4, R6 ;  /* 0x8000000408027c2b */ /* 0x000fe40008000006 */
[----:B------:R-:W-:-:S06]  /*1fd0*/  DADD R12, R4, R12 ;  /* 0x00000000040c7229 */ /* 0x000fcc000000000c */
[----:B------:R-:W-:-:S08]  /*1fe0*/  DADD R2, -R10, R2 ;  /* 0x000000000a027229 */ /* 0x000fd00000000102 */
[----:B------:R-:W-:-:S08]  /*1ff0*/  DADD R2, R12, -R2 ;  /* 0x000000000c027229 */ /* 0x000fd00000000802 */
[----:B------:R-:W-:-:S08]  /*2000*/  DFMA R4, R8, UR6, R2 ;  /* 0x0000000608047c2b */ /* 0x000fd00008000002 */
[----:B------:R-:W-:-:S08]  /*2010*/  DADD R2, R6, R4 ;  /* 0x0000000006027229 */ /* 0x000fd00000000004 */
[----:B------:R-:W-:Y:S02]  /*2020*/  DADD R6, R6, -R2 ;  /* 0x0000000006067229 */ /* 0x000fe40000000802 */
[----:B------:R-:W-:-:S06]  /*2030*/  DMUL R8, R2, 2 ;  /* 0x4000000002087828 */ /* 0x000fcc0000000000 */
[----:B------:R-:W-:Y:S02]  /*2040*/  DADD R6, R4, R6 ;  /* 0x0000000004067229 */ /* 0x000fe40000000006 */
[----:B------:R-:W-:-:S08]  /*2050*/  DFMA R2, R2, 2, -R8 ;  /* 0x400000000202782b */ /* 0x000fd00000000808 */
[----:B------:R-:W-:Y:S01]  /*2060*/  DFMA R2, R6, 2, R2 ;  /* 0x400000000602782b */ /* 0x000fe20000000002 */
[----:B------:R-:W-:Y:S02]  /*2070*/  IMAD.MOV.U32 R6, RZ, RZ, 0x652b82fe ;  /* 0x652b82feff067424 */ /* 0x000fe400078e00ff */
[----:B------:R-:W-:-:S05]  /*2080*/  IMAD.MOV.U32 R7, RZ, RZ, 0x3ff71547 ;  /* 0x3ff71547ff077424 */ /* 0x000fca00078e00ff */
[----:B------:R-:W-:-:S08]  /*2090*/  DADD R10, R8, R2 ;  /* 0x00000000080a7229 */ /* 0x000fd00000000002 */
[----:B------:R-:W-:Y:S02]  /*20a0*/  DFMA R6, R10, R6, 6.75539944105574400000e+15 ;  /* 0x433800000a06742b */ /* 0x000fe40000000006 */
[----:B------:R-:W-:Y:S01]  /*20b0*/  FSETP.GEU.AND P0, PT, |R11|, 4.1917929649353027344, PT ;  /* 0x4086232b0b00780b */ /* 0x000fe20003f0e200 */
[----:B------:R-:W-:-:S05]  /*20c0*/  DADD R8, R8, -R10 ;  /* 0x0000000008087229 */ /* 0x000fca000000080a */
[----:B------:R-:W-:-:S03]  /*20d0*/  DADD R4, R6, -6.75539944105574400000e+15 ;  /* 0xc338000006047429 */ /* 0x000fc60000000000 */
[----:B------:R-:W-:-:S05]  /*20e0*/  DADD R2, R2, R8 ;  /* 0x0000000002027229 */ /* 0x000fca0000000008 */
[----:B------:R-:W-:Y:S01]  /*20f0*/  DFMA R12, R4, -UR4, R10 ;  /* 0x80000004040c7c2b */ /* 0x000fe2000800000a */
[----:B------:R-:W-:Y:S01]  /*2100*/  UMOV UR4, 0x3b39803f ;  /* 0x3b39803f00047882 */ /* 0x000fe20000000000 */
[----:B------:R-:W-:-:S06]  /*2110*/  UMOV UR5, 0x3c7abc9e ;  /* 0x3c7abc9e00057882 */ /* 0x000fcc0000000000 */
[----:B------:R-:W-:Y:S01]  /*2120*/  DFMA R12, R4, -UR4, R12 ;  /* 0x80000004040c7c2b */ /* 0x000fe2000800000c */
[----:B------:R-:W-:Y:S01]  /*2130*/  UMOV UR4, 0x69ce2bdf ;  /* 0x69ce2bdf00047882 */ /* 0x000fe20000000000 */
[----:B------:R-:W-:Y:S01]  /*2140*/  IMAD.MOV.U32 R4, RZ, RZ, -0x35dec16 ;  /* 0xfca213eaff047424 */ /* 0x000fe200078e00ff */
[----:B------:R-:W-:Y:S01]  /*2150*/  UMOV UR5, 0x3e5ade15 ;  /* 0x3e5ade1500057882 */ /* 0x000fe20000000000 */
[----:B------:R-:W-:-:S06]  /*2160*/  IMAD.MOV.U32 R5, RZ, RZ, 0x3e928af3 ;  /* 0x3e928af3ff057424 */ /* 0x000fcc00078e00ff */
[----:B------:R-:W-:Y:S01]  /*2170*/  DFMA R4, R12, UR4, R4 ;  /* 0x000000040c047c2b */ /* 0x000fe20008000004 */
[----:B------:R-:W-:Y:S01]  /*2180*/  UMOV UR4, 0x62401315 ;  /* 0x6240131500047882 */ /* 0x000fe20000000000 */
[----:B------:R-:W-:-:S06]  /*2190*/  UMOV UR5, 0x3ec71dee ;  /* 0x3ec71dee00057882 */ /* 0x000fcc0000000000 */
[----:B------:R-:W-:Y:S01]  /*21a0*/  DFMA R4, R12, R4, UR4 ;  /* 0x000000040c047e2b */ /* 0x000fe20008000004 */
        /* <DEDUP_REMOVED lines=20> */
[----:B------:R-:W-:-:S08]  /*22f0*/  DFMA R4, R12, R4, UR4 ;  /* 0x000000040c047e2b */ /* 0x000fd00008000004 */
[----:B------:R-:W-:-:S08]  /*2300*/  DFMA R4, R12, R4, 1 ;  /* 0x3ff000000c04742b */ /* 0x000fd00000000004 */
[----:B------:R-:W-:-:S10]  /*2310*/  DFMA R4, R12, R4, 1 ;  /* 0x3ff000000c04742b */ /* 0x000fd40000000004 */
[----:B------:R-:W-:Y:S01]  /*2320*/  IMAD R9, R6, 0x100000, R5 ;  /* 0x0010000006097824 */ /* 0x000fe200078e0205 */
[----:B------:R-:W-:Y:S01]  /*2330*/  MOV R8, R4 ;  /* 0x0000000400087202 */ /* 0x000fe20000000f00 */
[----:B------:R-:W-:Y:S06]  /*2340*/  @!P0 BRA `(.L_x_75) ;  /* 0x0000000000308947 */ /* 0x000fec0003800000 */
[----:B------:R-:W-:Y:S01]  /*2350*/  FSETP.GEU.AND P1, PT, |R11|, 4.2275390625, PT ;  /* 0x408748000b00780b */ /* 0x000fe20003f2e200 */
[C---:B------:R-:W-:Y:S02]  /*2360*/  DADD R8, R10.reuse, +INF ;  /* 0x7ff000000a087429 */ /* 0x040fe40000000000 */
[----:B------:R-:W-:-:S08]  /*2370*/  DSETP.GEU.AND P0, PT, R10, RZ, PT ;  /* 0x000000ff0a00722a */ /* 0x000fd00003f0e000 */
[----:B------:R-:W-:Y:S02]  /*2380*/  FSEL R8, R8, RZ, P0 ;  /* 0x000000ff08087208 */ /* 0x000fe40000000000 */
[----:B------:R-:W-:Y:S02]  /*2390*/  @!P1 LEA.HI R7, R6, R6, RZ, 0x1 ;  /* 0x0000000606079211 */ /* 0x000fe400078f08ff */
[----:B------:R-:W-:Y:S02]  /*23a0*/  FSEL R9, R9, RZ, P0 ;  /* 0x000000ff09097208 */ /* 0x000fe40000000000 */
[----:B------:R-:W-:-:S05]  /*23b0*/  @!P1 SHF.R.S32.HI R7, RZ, 0x1, R7 ;  /* 0x00000001ff079819 */ /* 0x000fca0000011407 */
[----:B------:R-:W-:Y:S02]  /*23c0*/  @!P1 IMAD.IADD R6, R6, 0x1, -R7 ;  /* 0x0000000106069824 */ /* 0x000fe400078e0a07 */
[----:B------:R-:W-:-:S03]  /*23d0*/  @!P1 IMAD R5, R7, 0x100000, R5 ;  /* 0x0010000007059824 */ /* 0x000fc600078e0205 */
[----:B------:R-:W-:Y:S01]  /*23e0*/  @!P1 LEA R7, R6, 0x3ff00000, 0x14 ;  /* 0x3ff0000006079811 */ /* 0x000fe200078ea0ff */
[----:B------:R-:W-:-:S06]  /*23f0*/  @!P1 IMAD.MOV.U32 R6, RZ, RZ, RZ ;  /* 0x000000ffff069224 */ /* 0x000fcc00078e00ff */
[----:B------:R-:W-:-:S11]  /*2400*/  @!P1 DMUL R8, R4, R6 ;  /* 0x0000000604089228 */ /* 0x000fd60000000000 */
.L_x_75:
[----:B------:R-:W-:Y:S01]  /*2410*/  DFMA R2, R2, R8, R8 ;  /* 0x000000080202722b */ /* 0x000fe20000000008 */
[----:B------:R-:W-:Y:S01]  /*2420*/  IMAD.MOV.U32 R4, RZ, RZ, R0 ;  /* 0x000000ffff047224 */ /* 0x000fe200078e0000 */
[----:B------:R-:W-:Y:S01]  /*2430*/  DSETP.NEU.AND P0, PT, |R8|, +INF , PT ;  /* 0x7ff000000800742a */ /* 0x000fe20003f0d200 */
[----:B------:R-:W-:-:S07]  /*2440*/  IMAD.MOV.U32 R5, RZ, RZ, 0x0 ;  /* 0x00000000ff057424 */ /* 0x000fce00078e00ff */
[----:B------:R-:W-:Y:S02]  /*2450*/  FSEL R2, R8, R2, !P0 ;  /* 0x0000000208027208 */ /* 0x000fe40004000000 */
[----:B------:R-:W-:Y:S01]  /*2460*/  FSEL R3, R9, R3, !P0 ;  /* 0x0000000309037208 */ /* 0x000fe20004000000 */
[----:B------:R-:W-:Y:S06]  /*2470*/  RET.REL.NODEC R4 `(_Z15calculate_forceiP4bodyPA3_d) ;  /* 0xffffffd804e07950 */ /* 0x000fec0003c3ffff */
.L_x_76:
        /* <DEDUP_REMOVED lines=16> */
.L_x_80:


//--------------------- .nv.global.init           --------------------------
	.section	.nv.global.init,"aw",@progbits
.nv.global.init:
	.type		$str$5,@object
	.size		$str$5,($str$4 - $str$5)
$str$5:
        /*0000*/ 	.byte	0x0a, 0x00
	.type		$str$4,@object
	.size		$str$4,($str$1 - $str$4)
$str$4:
        /*0002*/ 	.byte	0x25, 0x6c, 0x66, 0x2c, 0x20, 0x00
	.type		$str$1,@object
	.size		$str$1,($str$6 - $str$1)
$str$1:
        /*0008*/ 	.byte	0x42, 0x6f, 0x64, 0x79, 0x20, 0x25, 0x64, 0x0a, 0x00
	.type		$str$6,@object
	.size		$str$6,($str$3 - $str$6)
$str$6:
        /*0011*/ 	.byte	0x56, 0x65, 0x6c, 0x6f, 0x63, 0x69, 0x74, 0x79, 0x3a, 0x0a, 0x00
	.type		$str$3,@object
	.size		$str$3,($str$2 - $str$3)
$str$3:
        /*001c*/ 	.byte	0x50, 0x6f, 0x73, 0x69, 0x74, 0x69, 0x6f, 0x6e, 0x3a, 0x0a, 0x00
	.type		$str$2,@object
	.size		$str$2,($str$7 - $str$2)
$str$2:
        /*0027*/ 	.byte	0x4d, 0x61, 0x73, 0x73, 0x3a, 0x20, 0x25, 0x6c, 0x66, 0x20, 0x0a, 0x00
	.type		$str$7,@object
	.size		$str$7,($str - $str$7)
$str$7:
        /*0033*/ 	.byte	0x4e, 0x65, 0x74, 0x20, 0x46, 0x6f, 0x72, 0x63, 0x65, 0x3a, 0x0a, 0x00
	.type		$str,@object
	.size		$str,(.L_0 - $str)
$str:
        /*003f*/ 	.byte	0x54, 0x68, 0x65, 0x20, 0x69, 0x6e, 0x69, 0x74, 0x69, 0x61, 0x6c, 0x20, 0x70, 0x6f, 0x73, 0x69
        /*004f*/ 	.byte	0x74, 0x69, 0x6f, 0x6e, 0x20, 0x6f, 0x66, 0x20, 0x74, 0x77, 0x6f, 0x20, 0x6f, 0x62, 0x6a, 0x65
        /*005f*/ 	.byte	0x63, 0x74, 0x73, 0x20, 0x61, 0x72, 0x65, 0x20, 0x73, 0x61, 0x6d, 0x65, 0x2c, 0x20, 0x28, 0x43
        /*006f*/ 	.byte	0x4f, 0x4c, 0x4c, 0x49, 0x53, 0x49, 0x4f, 0x4e, 0x29, 0x20, 0x55, 0x4e, 0x44, 0x45, 0x46, 0x49
        /*007f*/ 	.byte	0x4e, 0x45, 0x44, 0x20, 0x42, 0x45, 0x48, 0x41, 0x56, 0x49, 0x4f, 0x52, 0x2e, 0x0a, 0x54, 0x68
        /*008f*/ 	.byte	0x65, 0x20, 0x63, 0x61, 0x6c, 0x63, 0x75, 0x6c, 0x61, 0x74, 0x69, 0x6f, 0x6e, 0x20, 0x72, 0x65
        /*009f*/ 	.byte	0x73, 0x75, 0x6c, 0x74, 0x20, 0x69, 0x6e, 0x20, 0x69, 0x6e, 0x76, 0x61, 0x6c, 0x69, 0x64, 0x20
        /*00af*/ 	.byte	0x76, 0x61, 0x6c, 0x75, 0x65, 0x73, 0x20, 0x0a, 0x00
.L_0:


//--------------------- .nv.shared.reserved.0     --------------------------
	.section	.nv.shared.reserved.0,"aw",@nobits
	.weak		__nv_reservedSMEM_offset_0_alias
	.size		__nv_reservedSMEM_offset_0_alias, 0, 64
	.other		__nv_reservedSMEM_offset_0_alias,@"STO_CUDA_RESERVED_SHARED STV_DEFAULT"
__nv_reservedSMEM_offset_0_alias:
	.zero		0
	.zero		64


//--------------------- .nv.constant0._Z16print_object_gpuiP4bodyPA3_d --------------------------
	.section	.nv.constant0._Z16print_object_gpuiP4bodyPA3_d,"a",@progbits
	.sectionflags	@""
	.align	4
.nv.constant0._Z16print_object_gpuiP4bodyPA3_d:
	.zero		920


//--------------------- .nv.constant0._Z11update_bodydP4bodyPA3_d --------------------------
	.section	.nv.constant0._Z11update_bodydP4bodyPA3_d,"a",@progbits
	.sectionflags	@""
	.align	4
.nv.constant0._Z11update_bodydP4bodyPA3_d:
	.zero		920


//--------------------- .nv.constant0._Z9net_forceiP4bodyPA3_d --------------------------
	.section	.nv.constant0._Z9net_forceiP4bodyPA3_d,"a",@progbits
	.sectionflags	@""
	.align	4
.nv.constant0._Z9net_forceiP4bodyPA3_d:
	.zero		920


//--------------------- .nv.constant0._Z15calculate_forceiP4bodyPA3_d --------------------------
	.section	.nv.constant0._Z15calculate_forceiP4bodyPA3_d,"a",@progbits
	.sectionflags	@""
	.align	4
.nv.constant0._Z15calculate_forceiP4bodyPA3_d:
	.zero		920


//--------------------- SYMBOLS --------------------------

	.type		.nv.reservedSmem.offset0,@object
	.size		.nv.reservedSmem.offset0,0x4
	.type		vprintf,@function
